// auto-generated by cutlass_sweep.gemm — config: {"arch": "sm_100", "cluster_m": 2, "cluster_n": 2, "dtype": "bf16", "stages": 0, "tile_k": 32, "tile_m": 256, "tile_n": 128}
#include "cutlass/cutlass.h"
#include "cutlass/gemm/collective/collective_builder.hpp"
#include "cutlass/gemm/device/gemm_universal_adapter.h"
#include "cutlass/gemm/kernel/gemm_universal.hpp"
#include "cutlass/epilogue/collective/collective_builder.hpp"

using ElemA = cutlass::bfloat16_t;
using ElemB = cutlass::bfloat16_t;
using ElemCD = cutlass::bfloat16_t;
using Acc  = float;
using TileShape    = cute::Shape<cute::_256, cute::_128, cute::_32>;
using ClusterShape = cute::Shape<cute::_2, cute::_2, cute::_1>;

using CollectiveEpilogue = typename cutlass::epilogue::collective::CollectiveBuilder<
    cutlass::arch::Sm100, cutlass::arch::OpClassTensorOp,
    TileShape, ClusterShape,
    cutlass::epilogue::collective::EpilogueTileAuto,
    Acc, Acc,
    ElemCD, cutlass::layout::RowMajor, 128 / cutlass::sizeof_bits<ElemCD>::value,
    ElemCD, cutlass::layout::RowMajor, 128 / cutlass::sizeof_bits<ElemCD>::value,
    cutlass::epilogue::collective::EpilogueScheduleAuto
  >::CollectiveOp;

using CollectiveMainloop = typename cutlass::gemm::collective::CollectiveBuilder<
    cutlass::arch::Sm100, cutlass::arch::OpClassTensorOp,
    ElemA, cutlass::layout::RowMajor, 128 / cutlass::sizeof_bits<ElemA>::value,
    ElemB, cutlass::layout::ColumnMajor, 128 / cutlass::sizeof_bits<ElemB>::value,
    Acc,
    TileShape, ClusterShape,
    cutlass::gemm::collective::StageCountAutoCarveout<static_cast<int>(sizeof(typename CollectiveEpilogue::SharedStorage))>,
    cutlass::gemm::collective::KernelScheduleAuto
  >::CollectiveOp;

using GemmKernel = cutlass::gemm::kernel::GemmUniversal<
    cute::Shape<int,int,int,int>,
    CollectiveMainloop,
    CollectiveEpilogue
>;
using Gemm = cutlass::gemm::device::GemmUniversalAdapter<GemmKernel>;

// Force the device kernel symbol into the cubin without needing a host main.
auto* _anchor = &cutlass::device_kernel<GemmKernel>;


// ===== COMPILED SASS (sm_100a) =====

	.target	sm_100a

	.elftype	@"ET_EXEC"


//--------------------- .note.nv.tkinfo           --------------------------
	.section	.note.nv.tkinfo,"",@"SHT_NOTE"
	.sectionflags	@"SHF_NOTE_NV_TKINFO"
	.tkinfo
        /*0018*/ 	.word	0x00000002
        /*0030*/ 	.string	""
        /*0030*/ 	.string	"ptxas"
        /*0030*/ 	.string	"Cuda compilation tools, release 13.0, V13.0.88"
        /*0030*/ 	.string	"Build cuda_13.0.r13.0/compiler.36424714_0"
        /*0030*/ 	.string	"-arch sm_100a -m 64 "



//--------------------- .note.nv.cuinfo           --------------------------
	.section	.note.nv.cuinfo,"",@"SHT_NOTE"
	.sectionflags	@"SHF_NOTE_NV_CUINFO"
        /*0018*/ 	.short	0x0002
        /*001a*/ 	.short	0x0064
        /*001c*/ 	.short	0x0082
	.zero		2


//--------------------- .nv.info                  --------------------------
	.section	.nv.info,"",@"SHT_CUDA_INFO"
	.align	4


	//----- nvinfo : EIATTR_REGCOUNT
	.align		4
        /*0000*/ 	.byte	0x04, 0x2f
        /*0002*/ 	.short	(.L_19 - .L_18)
	.align		4
.L_18:
        /*0004*/ 	.word	index@(_ZN7cutlass13device_kernelINS_4gemm6kernel13GemmUniversalIN4cute5tupleIJiiiiEEENS1_10collective13CollectiveMmaINS1_35MainloopSm100TmaUmmaWarpSpecializedILi16ELi2ELi4ENS5_IJNS4_1CILi2EEESB_NSA_ILi1EEEEEEEENS5_IJNSA_ILi256EEENSA_ILi128EEENSA_ILi32EEEEEENS_10bfloat16_tENS5_IJlSC_lEEESJ_SK_NS4_8TiledMMAINS4_8MMA_AtomIJNS4_26SM100_MMA_F16BF16_2x1SM_SSISJ_SJ_fLi256ELi128ELNS4_4UMMA5MajorE0ELSP_0ELNSO_7ScaleInE0ELSQ_0EEEEEENS4_6LayoutINS5_IJSC_SC_SC_EEENS5_IJNSA_ILi0EEESV_SV_EEEEENS5_IJNS4_10UnderscoreESY_SY_EEEEENS4_28SM100_TMA_2SM_LOAD_MULTICASTENS4_14ComposedLayoutINS4_7SwizzleILi2ELi4ELi3EEENS4_18smem_ptr_flag_bitsILi16EEENST_INS5_IJNSA_ILi8EEESH_EEENS5_IJSH_SC_EEEEEEEvNS4_8identityENS4_18SM100_TMA_2SM_LOADES1B_vS1C_EENS_8epilogue10collective18CollectiveEpilogueINS1F_23Sm100TmaWarpSpecializedILi4ELi2ELi32ELb1ELb0EEEJNS5_IJSG_SG_SH_EEENS5_IJNST_ISG_SC_EENST_ISH_SC_EEEEESJ_SK_SJ_SK_NS1F_6fusion15FusionCallbacksIS1J_NS1O_17LinearCombinationISJ_fSJ_fLNS_15FloatRoundStyleE2EEES1K_S1N_JEEENS4_5SM1004TMEM4LOAD26SM100_TMEM_LOAD_32dp32b32xENS4_13SM90_TMA_LOADES1B_NS4_39AutoVectorizingCopyWithAssumedAlignmentILi128EEENS4_14SM90_TMA_STOREES1B_S20_S20_EEEvvEEEEvNT_6ParamsE)
        /*0008*/ 	.word	0x00000076


	//----- nvinfo : EIATTR_FRAME_SIZE
	.align		4
.L_19:
        /*000c*/ 	.byte	0x04, 0x11
        /*000e*/ 	.short	(.L_21 - .L_20)
	.align		4
.L_20:
        /*0010*/ 	.word	index@($__internal_2_$__cuda_sm10x_tcgen05_guardrail_trap_unallocated_columns_being_dealloced)
        /*0014*/ 	.word	0x00000000


	//----- nvinfo : EIATTR_FRAME_SIZE
	.align		4
.L_21:
        /*0018*/ 	.byte	0x04, 0x11
        /*001a*/ 	.short	(.L_23 - .L_22)
	.align		4
.L_22:
        /*001c*/ 	.word	index@($__internal_1_$__cuda_sm10x_tcgen05_guardrail_trap_phase_invalid_during_alloc)
        /*0020*/ 	.word	0x00000000


	//----- nvinfo : EIATTR_FRAME_SIZE
	.align		4
.L_23:
        /*0024*/ 	.byte	0x04, 0x11
        /*0026*/ 	.short	(.L_25 - .L_24)
	.align		4
.L_24:
        /*0028*/ 	.word	index@($__internal_0_$__cuda_sm10x_tcgen05_guardrail_trap_col_being_dealloced_not_returned_by_alloc)
        /*002c*/ 	.word	0x00000000


	//----- nvinfo : EIATTR_FRAME_SIZE
	.align		4
.L_25:
        /*0030*/ 	.byte	0x04, 0x11
        /*0032*/ 	.short	(.L_27 - .L_26)
	.align		4
.L_26:
        /*0034*/ 	.word	index@(_ZN7cutlass13device_kernelINS_4gemm6kernel13GemmUniversalIN4cute5tupleIJiiiiEEENS1_10collective13CollectiveMmaINS1_35MainloopSm100TmaUmmaWarpSpecializedILi16ELi2ELi4ENS5_IJNS4_1CILi2EEESB_NSA_ILi1EEEEEEEENS5_IJNSA_ILi256EEENSA_ILi128EEENSA_ILi32EEEEEENS_10bfloat16_tENS5_IJlSC_lEEESJ_SK_NS4_8TiledMMAINS4_8MMA_AtomIJNS4_26SM100_MMA_F16BF16_2x1SM_SSISJ_SJ_fLi256ELi128ELNS4_4UMMA5MajorE0ELSP_0ELNSO_7ScaleInE0ELSQ_0EEEEEENS4_6LayoutINS5_IJSC_SC_SC_EEENS5_IJNSA_ILi0EEESV_SV_EEEEENS5_IJNS4_10UnderscoreESY_SY_EEEEENS4_28SM100_TMA_2SM_LOAD_MULTICASTENS4_14ComposedLayoutINS4_7SwizzleILi2ELi4ELi3EEENS4_18smem_ptr_flag_bitsILi16EEENST_INS5_IJNSA_ILi8EEESH_EEENS5_IJSH_SC_EEEEEEEvNS4_8identityENS4_18SM100_TMA_2SM_LOADES1B_vS1C_EENS_8epilogue10collective18CollectiveEpilogueINS1F_23Sm100TmaWarpSpecializedILi4ELi2ELi32ELb1ELb0EEEJNS5_IJSG_SG_SH_EEENS5_IJNST_ISG_SC_EENST_ISH_SC_EEEEESJ_SK_SJ_SK_NS1F_6fusion15FusionCallbacksIS1J_NS1O_17LinearCombinationISJ_fSJ_fLNS_15FloatRoundStyleE2EEES1K_S1N_JEEENS4_5SM1004TMEM4LOAD26SM100_TMEM_LOAD_32dp32b32xENS4_13SM90_TMA_LOADES1B_NS4_39AutoVectorizingCopyWithAssumedAlignmentILi128EEENS4_14SM90_TMA_STOREES1B_S20_S20_EEEvvEEEEvNT_6ParamsE)
        /*0038*/ 	.word	0x00000000


	//----- nvinfo : EIATTR_MIN_STACK_SIZE
	.align		4
.L_27:
        /*003c*/ 	.byte	0x04, 0x12
        /*003e*/ 	.short	(.L_29 - .L_28)
	.align		4
.L_28:
        /*0040*/ 	.word	index@(_ZN7cutlass13device_kernelINS_4gemm6kernel13GemmUniversalIN4cute5tupleIJiiiiEEENS1_10collective13CollectiveMmaINS1_35MainloopSm100TmaUmmaWarpSpecializedILi16ELi2ELi4ENS5_IJNS4_1CILi2EEESB_NSA_ILi1EEEEEEEENS5_IJNSA_ILi256EEENSA_ILi128EEENSA_ILi32EEEEEENS_10bfloat16_tENS5_IJlSC_lEEESJ_SK_NS4_8TiledMMAINS4_8MMA_AtomIJNS4_26SM100_MMA_F16BF16_2x1SM_SSISJ_SJ_fLi256ELi128ELNS4_4UMMA5MajorE0ELSP_0ELNSO_7ScaleInE0ELSQ_0EEEEEENS4_6LayoutINS5_IJSC_SC_SC_EEENS5_IJNSA_ILi0EEESV_SV_EEEEENS5_IJNS4_10UnderscoreESY_SY_EEEEENS4_28SM100_TMA_2SM_LOAD_MULTICASTENS4_14ComposedLayoutINS4_7SwizzleILi2ELi4ELi3EEENS4_18smem_ptr_flag_bitsILi16EEENST_INS5_IJNSA_ILi8EEESH_EEENS5_IJSH_SC_EEEEEEEvNS4_8identityENS4_18SM100_TMA_2SM_LOADES1B_vS1C_EENS_8epilogue10collective18CollectiveEpilogueINS1F_23Sm100TmaWarpSpecializedILi4ELi2ELi32ELb1ELb0EEEJNS5_IJSG_SG_SH_EEENS5_IJNST_ISG_SC_EENST_ISH_SC_EEEEESJ_SK_SJ_SK_NS1F_6fusion15FusionCallbacksIS1J_NS1O_17LinearCombinationISJ_fSJ_fLNS_15FloatRoundStyleE2EEES1K_S1N_JEEENS4_5SM1004TMEM4LOAD26SM100_TMEM_LOAD_32dp32b32xENS4_13SM90_TMA_LOADES1B_NS4_39AutoVectorizingCopyWithAssumedAlignmentILi128EEENS4_14SM90_TMA_STOREES1B_S20_S20_EEEvvEEEEvNT_6ParamsE)
        /*0044*/ 	.word	0x00000000
.L_29:


//--------------------- .nv.compat                --------------------------
	.section	.nv.compat,"",@"SHT_CUDA_COMPAT_INFO"
	.align	4
        /*0000*/ 	.byte	0x02, 0x09, 0x01, 0x00, 0x02, 0x02, 0x02, 0x00, 0x02, 0x05, 0x05, 0x00, 0x03, 0x07, 0x01, 0x01
        /*0010*/ 	.byte	0x02, 0x03, 0x01, 0x00, 0x02, 0x06, 0x01, 0x00, 0x04, 0x0b, 0x08, 0x00, 0x09, 0x00, 0x00, 0x00
        /*0020*/ 	.byte	0x00, 0x00, 0x00, 0x00


//--------------------- .nv.info._ZN7cutlass13device_kernelINS_4gemm6kernel13GemmUniversalIN4cute5tupleIJiiiiEEENS1_10collective13CollectiveMmaINS1_35MainloopSm100TmaUmmaWarpSpecializedILi16ELi2ELi4ENS5_IJNS4_1CILi2EEESB_NSA_ILi1EEEEEEEENS5_IJNSA_ILi256EEENSA_ILi128EEENSA_ILi32EEEEEENS_10bfloat16_tENS5_IJlSC_lEEESJ_SK_NS4_8TiledMMAINS4_8MMA_AtomIJNS4_26SM100_MMA_F16BF16_2x1SM_SSISJ_SJ_fLi256ELi128ELNS4_4UMMA5MajorE0ELSP_0ELNSO_7ScaleInE0ELSQ_0EEEEEENS4_6LayoutINS5_IJSC_SC_SC_EEENS5_IJNSA_ILi0EEESV_SV_EEEEENS5_IJNS4_10UnderscoreESY_SY_EEEEENS4_28SM100_TMA_2SM_LOAD_MULTICASTENS4_14ComposedLayoutINS4_7SwizzleILi2ELi4ELi3EEENS4_18smem_ptr_flag_bitsILi16EEENST_INS5_IJNSA_ILi8EEESH_EEENS5_IJSH_SC_EEEEEEEvNS4_8identityENS4_18SM100_TMA_2SM_LOADES1B_vS1C_EENS_8epilogue10collective18CollectiveEpilogueINS1F_23Sm100TmaWarpSpecializedILi4ELi2ELi32ELb1ELb0EEEJNS5_IJSG_SG_SH_EEENS5_IJNST_ISG_SC_EENST_ISH_SC_EEEEESJ_SK_SJ_SK_NS1F_6fusion15FusionCallbacksIS1J_NS1O_17LinearCombinationISJ_fSJ_fLNS_15FloatRoundStyleE2EEES1K_S1N_JEEENS4_5SM1004TMEM4LOAD26SM100_TMEM_LOAD_32dp32b32xENS4_13SM90_TMA_LOADES1B_NS4_39AutoVectorizingCopyWithAssumedAlignmentILi128EEENS4_14SM90_TMA_STOREES1B_S20_S20_EEEvvEEEEvNT_6ParamsE --------------------------
	.section	.nv.info._ZN7cutlass13device_kernelINS_4gemm6kernel13GemmUniversalIN4cute5tupleIJiiiiEEENS1_10collective13CollectiveMmaINS1_35MainloopSm100TmaUmmaWarpSpecializedILi16ELi2ELi4ENS5_IJNS4_1CILi2EEESB_NSA_ILi1EEEEEEEENS5_IJNSA_ILi256EEENSA_ILi128EEENSA_ILi32EEEEEENS_10bfloat16_tENS5_IJlSC_lEEESJ_SK_NS4_8TiledMMAINS4_8MMA_AtomIJNS4_26SM100_MMA_F16BF16_2x1SM_SSISJ_SJ_fLi256ELi128ELNS4_4UMMA5MajorE0ELSP_0ELNSO_7ScaleInE0ELSQ_0EEEEEENS4_6LayoutINS5_IJSC_SC_SC_EEENS5_IJNSA_ILi0EEESV_SV_EEEEENS5_IJNS4_10UnderscoreESY_SY_EEEEENS4_28SM100_TMA_2SM_LOAD_MULTICASTENS4_14ComposedLayoutINS4_7SwizzleILi2ELi4ELi3EEENS4_18smem_ptr_flag_bitsILi16EEENST_INS5_IJNSA_ILi8EEESH_EEENS5_IJSH_SC_EEEEEEEvNS4_8identityENS4_18SM100_TMA_2SM_LOADES1B_vS1C_EENS_8epilogue10collective18CollectiveEpilogueINS1F_23Sm100TmaWarpSpecializedILi4ELi2ELi32ELb1ELb0EEEJNS5_IJSG_SG_SH_EEENS5_IJNST_ISG_SC_EENST_ISH_SC_EEEEESJ_SK_SJ_SK_NS1F_6fusion15FusionCallbacksIS1J_NS1O_17LinearCombinationISJ_fSJ_fLNS_15FloatRoundStyleE2EEES1K_S1N_JEEENS4_5SM1004TMEM4LOAD26SM100_TMEM_LOAD_32dp32b32xENS4_13SM90_TMA_LOADES1B_NS4_39AutoVectorizingCopyWithAssumedAlignmentILi128EEENS4_14SM90_TMA_STOREES1B_S20_S20_EEEvvEEEEvNT_6ParamsE,"",@"SHT_CUDA_INFO"
	.sectionflags	@""
	.align	4


	//----- nvinfo : EIATTR_CUDA_API_VERSION
	.align		4
        /*0000*/ 	.byte	0x04, 0x37
        /*0002*/ 	.short	(.L_31 - .L_30)
.L_30:
        /*0004*/ 	.word	0x00000082


	//----- nvinfo : EIATTR_KPARAM_INFO
	.align		4
.L_31:
        /*0008*/ 	.byte	0x04, 0x17
        /*000a*/ 	.short	(.L_33 - .L_32)
.L_32:
        /*000c*/ 	.word	0x00000000
        /*0010*/ 	.short	0x0000
        /*0012*/ 	.short	0x0000
        /*0014*/ 	.byte	0x00, 0xf0, 0x01, 0x20


	//----- nvinfo : EIATTR_AT_ENTRY_FRAGMENTS
	.align		4
.L_33:
        /*0018*/ 	.byte	0x04, 0x4f
        /*001a*/ 	.short	(.L_35 - .L_34)


	//   ....[0]....
.L_34:
        /*001c*/ 	.word	0x00000007


	//----- nvinfo : EIATTR_RESERVED_SMEM_USED
	.align		4
.L_35:
        /*0020*/ 	.byte	0x01, 0x41
	.zero		2


	//----- nvinfo : EIATTR_SPARSE_MMA_MASK
	.align		4
        /*0024*/ 	.byte	0x03, 0x50
        /*0026*/ 	.short	0x0000


	//----- nvinfo : EIATTR_TCGEN05_2CTA_USED
	.align		4
        /*0028*/ 	.byte	0x01, 0x52
	.zero		2


	//----- nvinfo : EIATTR_MAXREG_COUNT
	.align		4
        /*002c*/ 	.byte	0x03, 0x1b
        /*002e*/ 	.short	0x00ff


	//----- nvinfo : EIATTR_NUM_BARRIERS
	.align		4
        /*0030*/ 	.byte	0x02, 0x4c
        /*0032*/ 	.byte	0x07
	.zero		1


	//----- nvinfo : EIATTR_EXTERNS
	.align		4
        /*0034*/ 	.byte	0x04, 0x0f
        /*0036*/ 	.short	(.L_37 - .L_36)


	//   ....[0]....
	.align		4
.L_36:
        /*0038*/ 	.word	index@(__assertfail)


	//----- nvinfo : EIATTR_MERCURY_ISA_VERSION
	.align		4
.L_37:
        /*003c*/ 	.byte	0x03, 0x5f
        /*003e*/ 	.short	0x0101


	//----- nvinfo : EIATTR_INT_WARP_WIDE_INSTR_OFFSETS
	.align		4
        /*0040*/ 	.byte	0x04, 0x31
        /*0042*/ 	.short	(.L_39 - .L_38)


	//   ....[0]....
.L_38:
        /*0044*/ 	.word	0x00000f90


	//   ....[1]....
        /*0048*/ 	.word	0x00001040


	//   ....[2]....
        /*004c*/ 	.word	0x00004b40


	//   ....[3]....
        /*0050*/ 	.word	0x00004b60


	//   ....[4]....
        /*0054*/ 	.word	0x00004b90


	//   ....[5]....
        /*0058*/ 	.word	0x00005710


	//   ....[6]....
        /*005c*/ 	.word	0x00005780


	//   ....[7]....
        /*0060*/ 	.word	0x00005850


	//   ....[8]....
        /*0064*/ 	.word	0x000058d0


	//   ....[9]....
        /*0068*/ 	.word	0x000059c0


	//   ....[10]....
        /*006c*/ 	.word	0x00005a40


	//   ....[11]....
        /*0070*/ 	.word	0x00005b20


	//   ....[12]....
        /*0074*/ 	.word	0x00005bd0


	//----- nvinfo : EIATTR_COOP_GROUP_MASK_REGIDS
	.align		4
.L_39:
        /*0078*/ 	.byte	0x04, 0x29
        /*007a*/ 	.short	(.L_41 - .L_40)


	//   ....[0]....
.L_40:
        /*007c*/ 	.word	0xffffffff


	//   ....[1]....
        /*0080*/ 	.word	0xffffffff


	//   ....[2]....
        /*0084*/ 	.word	0xffffffff


	//   ....[3]....
        /*0088*/ 	.word	0xffffffff


	//   ....[4]....
        /*008c*/ 	.word	0xffffffff


	//   ....[5]....
        /*0090*/ 	.word	0xffffffff


	//   ....[6]....
        /*0094*/ 	.word	0xffffffff


	//   ....[7]....
        /*0098*/ 	.word	0xffffffff


	//   ....[8]....
        /*009c*/ 	.word	0xffffffff


	//   ....[9]....
        /*00a0*/ 	.word	0xffffffff


	//   ....[10]....
        /*00a4*/ 	.word	0xffffffff


	//   ....[11]....
        /*00a8*/ 	.word	0xffffffff


	//   ....[12]....
        /*00ac*/ 	.word	0xffffffff


	//   ....[13]....
        /*00b0*/ 	.word	0xffffffff


	//----- nvinfo : EIATTR_COOP_GROUP_INSTR_OFFSETS
	.align		4
.L_41:
        /*00b4*/ 	.byte	0x04, 0x28
        /*00b6*/ 	.short	(.L_43 - .L_42)


	//   ....[0]....
.L_42:
        /*00b8*/ 	.word	0x000000b0


	//   ....[1]....
        /*00bc*/ 	.word	0x00000520


	//   ....[2]....
        /*00c0*/ 	.word	0x000008a0


	//   ....[3]....
        /*00c4*/ 	.word	0x00000a40


	//   ....[4]....
        /*00c8*/ 	.word	0x00000b40


	//   ....[5]....
        /*00cc*/ 	.word	0x00000cb0


	//   ....[6]....
        /*00d0*/ 	.word	0x00000e50


	//   ....[7]....
        /*00d4*/ 	.word	0x000010b0


	//   ....[8]....
        /*00d8*/ 	.word	0x00002450


	//   ....[9]....
        /*00dc*/ 	.word	0x00003a00


	//   ....[10]....
        /*00e0*/ 	.word	0x00003ed0


	//   ....[11]....
        /*00e4*/ 	.word	0x00003f00


	//   ....[12]....
        /*00e8*/ 	.word	0x00004a40


	//   ....[13]....
        /*00ec*/ 	.word	0x00004c50


	//----- nvinfo : EIATTR_VRC_CTA_INIT_COUNT
	.align		4
.L_43:
        /*00f0*/ 	.byte	0x02, 0x4a
        /*00f2*/ 	.byte	0x80
	.zero		1


	//----- nvinfo : EIATTR_SYSCALL_OFFSETS
	.align		4
        /*00f4*/ 	.byte	0x04, 0x46
        /*00f6*/ 	.short	(.L_45 - .L_44)


	//   ....[0]....
.L_44:
        /*00f8*/ 	.word	0x00006830


	//   ....[1]....
        /*00fc*/ 	.word	0x00006920


	//   ....[2]....
        /*0100*/ 	.word	0x000070c0


	//   ....[3]....
        /*0104*/ 	.word	0x00007d40


	//   ....[4]....
        /*0108*/ 	.word	0x000089a0


	//   ....[5]....
        /*010c*/ 	.word	0x000095f0


	//----- nvinfo : EIATTR_MBARRIER_INSTR_OFFSETS
	.align		4
.L_45:
        /*0110*/ 	.byte	0x04, 0x39
        /*0112*/ 	.short	(.L_47 - .L_46)


	//   ....[0]....
.L_46:
        /*0114*/ 	.word	0x00000680
        /*0118*/ 	.word	0x000000ff
        /*011c*/ 	.word	0x00000000
        /*0120*/ 	.short	0x0100
        /*0122*/ 	.byte	0x04
	.zero		1


	//   ....[1]....
        /*0124*/ 	.word	0x00000690
        /*0128*/ 	.word	0x000000ff
        /*012c*/ 	.word	0x00000080
        /*0130*/ 	.short	0x0100
        /*0132*/ 	.byte	0x04
	.zero		1


	//   ....[2]....
        /*0134*/ 	.word	0x000006a0
        /*0138*/ 	.word	0x000000ff
        /*013c*/ 	.word	0x00000008
        /*0140*/ 	.short	0x0100
        /*0142*/ 	.byte	0x04
	.zero		1


	//   ....[3]....
        /*0144*/ 	.word	0x000006b0
        /*0148*/ 	.word	0x000000ff
        /*014c*/ 	.word	0x00000088
        /*0150*/ 	.short	0x0100
        /*0152*/ 	.byte	0x04
	.zero		1


	//   ....[4]....
        /*0154*/ 	.word	0x000006c0
        /*0158*/ 	.word	0x000000ff
        /*015c*/ 	.word	0x00000010
        /*0160*/ 	.short	0x0100
        /*0162*/ 	.byte	0x04
	.zero		1


	//   ....[5]....
        /*0164*/ 	.word	0x000006d0
        /*0168*/ 	.word	0x000000ff
        /*016c*/ 	.word	0x00000090
        /*0170*/ 	.short	0x0100
        /*0172*/ 	.byte	0x04
	.zero		1


	//   ....[6]....
        /*0174*/ 	.word	0x000006e0
        /*0178*/ 	.word	0x000000ff
        /*017c*/ 	.word	0x00000018
        /*0180*/ 	.short	0x0100
        /*0182*/ 	.byte	0x04
	.zero		1


	//   ....[7]....
        /*0184*/ 	.word	0x000006f0
        /*0188*/ 	.word	0x000000ff
        /*018c*/ 	.word	0x00000098
        /*0190*/ 	.short	0x0100
        /*0192*/ 	.byte	0x04
	.zero		1


	//   ....[8]....
        /*0194*/ 	.word	0x00000700
        /*0198*/ 	.word	0x000000ff
        /*019c*/ 	.word	0x00000020
        /*01a0*/ 	.short	0x0100
        /*01a2*/ 	.byte	0x04
	.zero		1


	//   ....[9]....
        /*01a4*/ 	.word	0x00000710
        /*01a8*/ 	.word	0x000000ff
        /*01ac*/ 	.word	0x000000a0
        /*01b0*/ 	.short	0x0100
        /*01b2*/ 	.byte	0x04
	.zero		1


	//   ....[10]....
        /*01b4*/ 	.word	0x00000720
        /*01b8*/ 	.word	0x000000ff
        /*01bc*/ 	.word	0x00000028
        /*01c0*/ 	.short	0x0100
        /*01c2*/ 	.byte	0x04
	.zero		1


	//   ....[11]....
        /*01c4*/ 	.word	0x00000730
        /*01c8*/ 	.word	0x000000ff
        /*01cc*/ 	.word	0x000000a8
        /*01d0*/ 	.short	0x0100
        /*01d2*/ 	.byte	0x04
	.zero		1


	//   ....[12]....
        /*01d4*/ 	.word	0x00000740
        /*01d8*/ 	.word	0x000000ff
        /*01dc*/ 	.word	0x00000030
        /*01e0*/ 	.short	0x0100
        /*01e2*/ 	.byte	0x04
	.zero		1


	//   ....[13]....
        /*01e4*/ 	.word	0x00000750
        /*01e8*/ 	.word	0x000000ff
        /*01ec*/ 	.word	0x000000b0
        /*01f0*/ 	.short	0x0100
        /*01f2*/ 	.byte	0x04
	.zero		1


	//   ....[14]....
        /*01f4*/ 	.word	0x00000760
        /*01f8*/ 	.word	0x000000ff
        /*01fc*/ 	.word	0x00000038
        /*0200*/ 	.short	0x0100
        /*0202*/ 	.byte	0x04
	.zero		1


	//   ....[15]....
        /*0204*/ 	.word	0x00000770
        /*0208*/ 	.word	0x000000ff
        /*020c*/ 	.word	0x000000b8
        /*0210*/ 	.short	0x0100
        /*0212*/ 	.byte	0x04
	.zero		1


	//   ....[16]....
        /*0214*/ 	.word	0x00000780
        /*0218*/ 	.word	0x000000ff
        /*021c*/ 	.word	0x00000040
        /*0220*/ 	.short	0x0100
        /*0222*/ 	.byte	0x04
	.zero		1


	//   ....[17]....
        /*0224*/ 	.word	0x00000790
        /*0228*/ 	.word	0x000000ff
        /*022c*/ 	.word	0x000000c0
        /*0230*/ 	.short	0x0100
        /*0232*/ 	.byte	0x04
	.zero		1


	//   ....[18]....
        /*0234*/ 	.word	0x000007a0
        /*0238*/ 	.word	0x000000ff
        /*023c*/ 	.word	0x00000048
        /*0240*/ 	.short	0x0100
        /*0242*/ 	.byte	0x04
	.zero		1


	//   ....[19]....
        /*0244*/ 	.word	0x000007b0
        /*0248*/ 	.word	0x000000ff
        /*024c*/ 	.word	0x000000c8
        /*0250*/ 	.short	0x0100
        /*0252*/ 	.byte	0x04
	.zero		1


	//   ....[20]....
        /*0254*/ 	.word	0x000007c0
        /*0258*/ 	.word	0x000000ff
        /*025c*/ 	.word	0x00000050
        /*0260*/ 	.short	0x0100
        /*0262*/ 	.byte	0x04
	.zero		1


	//   ....[21]....
        /*0264*/ 	.word	0x000007d0
        /*0268*/ 	.word	0x000000ff
        /*026c*/ 	.word	0x000000d0
        /*0270*/ 	.short	0x0100
        /*0272*/ 	.byte	0x04
	.zero		1


	//   ....[22]....
        /*0274*/ 	.word	0x000007e0
        /*0278*/ 	.word	0x000000ff
        /*027c*/ 	.word	0x00000058
        /*0280*/ 	.short	0x0100
        /*0282*/ 	.byte	0x04
	.zero		1


	//   ....[23]....
        /*0284*/ 	.word	0x000007f0
        /*0288*/ 	.word	0x000000ff
        /*028c*/ 	.word	0x000000d8
        /*0290*/ 	.short	0x0100
        /*0292*/ 	.byte	0x04
	.zero		1


	//   ....[24]....
        /*0294*/ 	.word	0x00000800
        /*0298*/ 	.word	0x000000ff
        /*029c*/ 	.word	0x00000060
        /*02a0*/ 	.short	0x0100
        /*02a2*/ 	.byte	0x04
	.zero		1


	//   ....[25]....
        /*02a4*/ 	.word	0x00000810
        /*02a8*/ 	.word	0x000000ff
        /*02ac*/ 	.word	0x000000e0
        /*02b0*/ 	.short	0x0100
        /*02b2*/ 	.byte	0x04
	.zero		1


	//   ....[26]....
        /*02b4*/ 	.word	0x00000820
        /*02b8*/ 	.word	0x000000ff
        /*02bc*/ 	.word	0x00000068
        /*02c0*/ 	.short	0x0100
        /*02c2*/ 	.byte	0x04
	.zero		1


	//   ....[27]....
        /*02c4*/ 	.word	0x00000830
        /*02c8*/ 	.word	0x000000ff
        /*02cc*/ 	.word	0x000000e8
        /*02d0*/ 	.short	0x0100
        /*02d2*/ 	.byte	0x04
	.zero		1


	//   ....[28]....
        /*02d4*/ 	.word	0x00000840
        /*02d8*/ 	.word	0x000000ff
        /*02dc*/ 	.word	0x00000070
        /*02e0*/ 	.short	0x0100
        /*02e2*/ 	.byte	0x04
	.zero		1


	//   ....[29]....
        /*02e4*/ 	.word	0x00000850
        /*02e8*/ 	.word	0x000000ff
        /*02ec*/ 	.word	0x000000f0
        /*02f0*/ 	.short	0x0100
        /*02f2*/ 	.byte	0x04
	.zero		1


	//   ....[30]....
        /*02f4*/ 	.word	0x00000860
        /*02f8*/ 	.word	0x000000ff
        /*02fc*/ 	.word	0x00000078
        /*0300*/ 	.short	0x0100
        /*0302*/ 	.byte	0x04
	.zero		1


	//   ....[31]....
        /*0304*/ 	.word	0x00000870
        /*0308*/ 	.word	0x000000ff
        /*030c*/ 	.word	0x000000f8
        /*0310*/ 	.short	0x0100
        /*0312*/ 	.byte	0x04
	.zero		1


	//   ....[32]....
        /*0314*/ 	.word	0x000009b0
        /*0318*/ 	.word	0x000000ff
        /*031c*/ 	.word	0x00000100
        /*0320*/ 	.short	0x0100
        /*0322*/ 	.byte	0x04
	.zero		1


	//   ....[33]....
        /*0324*/ 	.word	0x000009c0
        /*0328*/ 	.word	0x000000ff
        /*032c*/ 	.word	0x00000120
        /*0330*/ 	.short	0x0100
        /*0332*/ 	.byte	0x04
	.zero		1


	//   ....[34]....
        /*0334*/ 	.word	0x000009d0
        /*0338*/ 	.word	0x000000ff
        /*033c*/ 	.word	0x00000108
        /*0340*/ 	.short	0x0100
        /*0342*/ 	.byte	0x04
	.zero		1


	//   ....[35]....
        /*0344*/ 	.word	0x000009e0
        /*0348*/ 	.word	0x000000ff
        /*034c*/ 	.word	0x00000128
        /*0350*/ 	.short	0x0100
        /*0352*/ 	.byte	0x04
	.zero		1


	//   ....[36]....
        /*0354*/ 	.word	0x000009f0
        /*0358*/ 	.word	0x000000ff
        /*035c*/ 	.word	0x00000110
        /*0360*/ 	.short	0x0100
        /*0362*/ 	.byte	0x04
	.zero		1


	//   ....[37]....
        /*0364*/ 	.word	0x00000a00
        /*0368*/ 	.word	0x000000ff
        /*036c*/ 	.word	0x00000130
        /*0370*/ 	.short	0x0100
        /*0372*/ 	.byte	0x04
	.zero		1


	//   ....[38]....
        /*0374*/ 	.word	0x00000a10
        /*0378*/ 	.word	0x000000ff
        /*037c*/ 	.word	0x00000118
        /*0380*/ 	.short	0x0100
        /*0382*/ 	.byte	0x04
	.zero		1


	//   ....[39]....
        /*0384*/ 	.word	0x00000a20
        /*0388*/ 	.word	0x000000ff
        /*038c*/ 	.word	0x00000138
        /*0390*/ 	.short	0x0100
        /*0392*/ 	.byte	0x04
	.zero		1


	//   ....[40]....
        /*0394*/ 	.word	0x00000b10
        /*0398*/ 	.word	0x000000ff
        /*039c*/ 	.word	0x00000140
        /*03a0*/ 	.short	0x0100
        /*03a2*/ 	.byte	0x06
	.zero		1


	//   ....[41]....
        /*03a4*/ 	.word	0x00000b20
        /*03a8*/ 	.word	0x000000ff
        /*03ac*/ 	.word	0x00000148
        /*03b0*/ 	.short	0x0100
        /*03b2*/ 	.byte	0x06
	.zero		1


	//   ....[42]....
        /*03b4*/ 	.word	0x00000c60
        /*03b8*/ 	.word	0x000000ff
        /*03bc*/ 	.word	0x00000150
        /*03c0*/ 	.short	0x0100
        /*03c2*/ 	.byte	0x06
	.zero		1


	//   ....[43]....
        /*03c4*/ 	.word	0x00000c70
        /*03c8*/ 	.word	0x000000ff
        /*03cc*/ 	.word	0x00000160
        /*03d0*/ 	.short	0x0100
        /*03d2*/ 	.byte	0x06
	.zero		1


	//   ....[44]....
        /*03d4*/ 	.word	0x00000c80
        /*03d8*/ 	.word	0x000000ff
        /*03dc*/ 	.word	0x00000158
        /*03e0*/ 	.short	0x0100
        /*03e2*/ 	.byte	0x06
	.zero		1


	//   ....[45]....
        /*03e4*/ 	.word	0x00000c90
        /*03e8*/ 	.word	0x000000ff
        /*03ec*/ 	.word	0x00000168
        /*03f0*/ 	.short	0x0100
        /*03f2*/ 	.byte	0x06
	.zero		1


	//   ....[46]....
        /*03f4*/ 	.word	0x00000dc0
        /*03f8*/ 	.word	0x000000ff
        /*03fc*/ 	.word	0x00000170
        /*0400*/ 	.short	0x0100
        /*0402*/ 	.byte	0x04
	.zero		1


	//   ....[47]....
        /*0404*/ 	.word	0x00000dd0
        /*0408*/ 	.word	0x000000ff
        /*040c*/ 	.word	0x00000190
        /*0410*/ 	.short	0x0100
        /*0412*/ 	.byte	0x04
	.zero		1


	//   ....[48]....
        /*0414*/ 	.word	0x00000de0
        /*0418*/ 	.word	0x000000ff
        /*041c*/ 	.word	0x00000178
        /*0420*/ 	.short	0x0100
        /*0422*/ 	.byte	0x04
	.zero		1


	//   ....[49]....
        /*0424*/ 	.word	0x00000df0
        /*0428*/ 	.word	0x000000ff
        /*042c*/ 	.word	0x00000198
        /*0430*/ 	.short	0x0100
        /*0432*/ 	.byte	0x04
	.zero		1


	//   ....[50]....
        /*0434*/ 	.word	0x00000e00
        /*0438*/ 	.word	0x000000ff
        /*043c*/ 	.word	0x00000180
        /*0440*/ 	.short	0x0100
        /*0442*/ 	.byte	0x04
	.zero		1


	//   ....[51]....
        /*0444*/ 	.word	0x00000e10
        /*0448*/ 	.word	0x000000ff
        /*044c*/ 	.word	0x000001a0
        /*0450*/ 	.short	0x0100
        /*0452*/ 	.byte	0x04
	.zero		1


	//   ....[52]....
        /*0454*/ 	.word	0x00000e20
        /*0458*/ 	.word	0x000000ff
        /*045c*/ 	.word	0x00000188
        /*0460*/ 	.short	0x0100
        /*0462*/ 	.byte	0x04
	.zero		1


	//   ....[53]....
        /*0464*/ 	.word	0x00000e30
        /*0468*/ 	.word	0x000000ff
        /*046c*/ 	.word	0x000001a8
        /*0470*/ 	.short	0x0100
        /*0472*/ 	.byte	0x04
	.zero		1


	//   ....[54]....
        /*0474*/ 	.word	0x00000f30
        /*0478*/ 	.word	0x000000ff
        /*047c*/ 	.word	0x000001b0
        /*0480*/ 	.short	0x0100
        /*0482*/ 	.byte	0x04
	.zero		1


	//   ....[55]....
        /*0484*/ 	.word	0x00000f40
        /*0488*/ 	.word	0x000000ff
        /*048c*/ 	.word	0x000001c0
        /*0490*/ 	.short	0x0100
        /*0492*/ 	.byte	0x04
	.zero		1


	//   ....[56]....
        /*0494*/ 	.word	0x00000f50
        /*0498*/ 	.word	0x000000ff
        /*049c*/ 	.word	0x000001b8
        /*04a0*/ 	.short	0x0100
        /*04a2*/ 	.byte	0x04
	.zero		1


	//   ....[57]....
        /*04a4*/ 	.word	0x00000f60
        /*04a8*/ 	.word	0x000000ff
        /*04ac*/ 	.word	0x000001c8
        /*04b0*/ 	.short	0x0100
        /*04b2*/ 	.byte	0x04
	.zero		1


	//   ....[58]....
        /*04b4*/ 	.word	0x00001060
        /*04b8*/ 	.word	0x000000ff
        /*04bc*/ 	.word	0x000001d0
        /*04c0*/ 	.short	0x0100
        /*04c2*/ 	.byte	0x06
	.zero		1


	//   ....[59]....
        /*04c4*/ 	.word	0x00001c90
        /*04c8*/ 	.word	0x00000000
        /*04cc*/ 	.word	0x000001c0
        /*04d0*/ 	.short	0x010a
        /*04d2*/ 	.byte	0xff
	.zero		1


	//   ....[60]....
        /*04d4*/ 	.word	0x00001cb0
        /*04d8*/ 	.word	0x00000000
        /*04dc*/ 	.word	0x000001b0
        /*04e0*/ 	.short	0x0101
        /*04e2*/ 	.byte	0xff
	.zero		1


	//   ....[61]....
        /*04e4*/ 	.word	0x00001d60
        /*04e8*/ 	.word	0x000000ff
        /*04ec*/ 	.word	0x00000080
        /*04f0*/ 	.short	0x010a
        /*04f2*/ 	.byte	0x04
	.zero		1


	//   ....[62]....
        /*04f4*/ 	.word	0x00001e30
        /*04f8*/ 	.word	0x000000ff
        /*04fc*/ 	.word	0x00000080
        /*0500*/ 	.short	0x010a
        /*0502*/ 	.byte	0x21
	.zero		1


	//   ....[63]....
        /*0504*/ 	.word	0x00001fe0
        /*0508*/ 	.word	0x000000ff
        /*050c*/ 	.word	0x00000080
        /*0510*/ 	.short	0x010a
        /*0512*/ 	.byte	0x05
	.zero		1


	//   ....[64]....
        /*0514*/ 	.word	0x00002100
        /*0518*/ 	.word	0x000000ff
        /*051c*/ 	.word	0x00000148
        /*0520*/ 	.short	0x0101
        /*0522*/ 	.byte	0x0d
	.zero		1


	//   ....[65]....
        /*0524*/ 	.word	0x00002120
        /*0528*/ 	.word	0x000000ff
        /*052c*/ 	.word	0x00000080
        /*0530*/ 	.short	0x010a
        /*0532*/ 	.byte	0x04
	.zero		1


	//   ....[66]....
        /*0534*/ 	.word	0x000021a0
        /*0538*/ 	.word	0x000000ff
        /*053c*/ 	.word	0x00000080
        /*0540*/ 	.short	0x010a
        /*0542*/ 	.byte	0x11
	.zero		1


	//   ....[67]....
        /*0544*/ 	.word	0x00002340
        /*0548*/ 	.word	0x000000ff
        /*054c*/ 	.word	0x00000080
        /*0550*/ 	.short	0x010a
        /*0552*/ 	.byte	0x05
	.zero		1


	//   ....[68]....
        /*0554*/ 	.word	0x00002480
        /*0558*/ 	.word	0x00000003
        /*055c*/ 	.word	0x00000150
        /*0560*/ 	.short	0x010a
        /*0562*/ 	.byte	0xff
	.zero		1


	//   ....[69]....
        /*0564*/ 	.word	0x000025d0
        /*0568*/ 	.word	0x00000000
        /*056c*/ 	.word	0x00000000
        /*0570*/ 	.short	0x0101
        /*0572*/ 	.byte	0xff
	.zero		1


	//   ....[70]....
        /*0574*/ 	.word	0x00002b90
        /*0578*/ 	.word	0x000000ff
        /*057c*/ 	.word	0x00000000
        /*0580*/ 	.short	0x010a
        /*0582*/ 	.byte	0x04
	.zero		1


	//   ....[71]....
        /*0584*/ 	.word	0x00002c20
        /*0588*/ 	.word	0x000000ff
        /*058c*/ 	.word	0x00000000
        /*0590*/ 	.short	0x010a
        /*0592*/ 	.byte	0x05
	.zero		1


	//   ....[72]....
        /*0594*/ 	.word	0x00002cb0
        /*0598*/ 	.word	0x000000ff
        /*059c*/ 	.word	0x00000000
        /*05a0*/ 	.short	0x010a
        /*05a2*/ 	.byte	0x05
	.zero		1


	//   ....[73]....
        /*05a4*/ 	.word	0x00002d40
        /*05a8*/ 	.word	0x000000ff
        /*05ac*/ 	.word	0x00000000
        /*05b0*/ 	.short	0x010a
        /*05b2*/ 	.byte	0x05
	.zero		1


	//   ....[74]....
        /*05b4*/ 	.word	0x00002dd0
        /*05b8*/ 	.word	0x000000ff
        /*05bc*/ 	.word	0x00000000
        /*05c0*/ 	.short	0x010a
        /*05c2*/ 	.byte	0x05
	.zero		1


	//   ....[75]....
        /*05c4*/ 	.word	0x00002e60
        /*05c8*/ 	.word	0x000000ff
        /*05cc*/ 	.word	0x00000000
        /*05d0*/ 	.short	0x010a
        /*05d2*/ 	.byte	0x05
	.zero		1


	//   ....[76]....
        /*05d4*/ 	.word	0x00002ef0
        /*05d8*/ 	.word	0x000000ff
        /*05dc*/ 	.word	0x00000000
        /*05e0*/ 	.short	0x010a
        /*05e2*/ 	.byte	0x05
	.zero		1


	//   ....[77]....
        /*05e4*/ 	.word	0x00002f80
        /*05e8*/ 	.word	0x000000ff
        /*05ec*/ 	.word	0x00000000
        /*05f0*/ 	.short	0x010a
        /*05f2*/ 	.byte	0x05
	.zero		1


	//   ....[78]....
        /*05f4*/ 	.word	0x00003010
        /*05f8*/ 	.word	0x000000ff
        /*05fc*/ 	.word	0x00000000
        /*0600*/ 	.short	0x010a
        /*0602*/ 	.byte	0x05
	.zero		1


	//   ....[79]....
        /*0604*/ 	.word	0x000030a0
        /*0608*/ 	.word	0x000000ff
        /*060c*/ 	.word	0x00000000
        /*0610*/ 	.short	0x010a
        /*0612*/ 	.byte	0x05
	.zero		1


	//   ....[80]....
        /*0614*/ 	.word	0x00003130
        /*0618*/ 	.word	0x000000ff
        /*061c*/ 	.word	0x00000000
        /*0620*/ 	.short	0x010a
        /*0622*/ 	.byte	0x05
	.zero		1


	//   ....[81]....
        /*0624*/ 	.word	0x000031c0
        /*0628*/ 	.word	0x000000ff
        /*062c*/ 	.word	0x00000000
        /*0630*/ 	.short	0x010a
        /*0632*/ 	.byte	0x05
	.zero		1


	//   ....[82]....
        /*0634*/ 	.word	0x00003250
        /*0638*/ 	.word	0x000000ff
        /*063c*/ 	.word	0x00000000
        /*0640*/ 	.short	0x010a
        /*0642*/ 	.byte	0x05
	.zero		1


	//   ....[83]....
        /*0644*/ 	.word	0x000032e0
        /*0648*/ 	.word	0x000000ff
        /*064c*/ 	.word	0x00000000
        /*0650*/ 	.short	0x010a
        /*0652*/ 	.byte	0x05
	.zero		1


	//   ....[84]....
        /*0654*/ 	.word	0x00003370
        /*0658*/ 	.word	0x000000ff
        /*065c*/ 	.word	0x00000000
        /*0660*/ 	.short	0x010a
        /*0662*/ 	.byte	0x05
	.zero		1


	//   ....[85]....
        /*0664*/ 	.word	0x00003410
        /*0668*/ 	.word	0x00000000
        /*066c*/ 	.word	0x00000000
        /*0670*/ 	.short	0x010a
        /*0672*/ 	.byte	0xff
	.zero		1


	//   ....[86]....
        /*0674*/ 	.word	0x00003550
        /*0678*/ 	.word	0x00000000
        /*067c*/ 	.word	0x000001b0
        /*0680*/ 	.short	0x010a
        /*0682*/ 	.byte	0xff
	.zero		1


	//   ....[87]....
        /*0684*/ 	.word	0x000035c0
        /*0688*/ 	.word	0x00000004
        /*068c*/ 	.word	0x00000000
        /*0690*/ 	.short	0x0101
        /*0692*/ 	.byte	0xff
	.zero		1


	//   ....[88]....
        /*0694*/ 	.word	0x000035e0
        /*0698*/ 	.word	0x000000ff
        /*069c*/ 	.word	0x00000160
        /*06a0*/ 	.short	0x010a
        /*06a2*/ 	.byte	0x04
	.zero		1


	//   ....[89]....
        /*06a4*/ 	.word	0x00003700
        /*06a8*/ 	.word	0x00000000
        /*06ac*/ 	.word	0x00000150
        /*06b0*/ 	.short	0x010a
        /*06b2*/ 	.byte	0xff
	.zero		1


	//   ....[90]....
        /*06b4*/ 	.word	0x00003800
        /*06b8*/ 	.word	0x00000000
        /*06bc*/ 	.word	0x00000000
        /*06c0*/ 	.short	0x0101
        /*06c2*/ 	.byte	0xff
	.zero		1


	//   ....[91]....
        /*06c4*/ 	.word	0x00003890
        /*06c8*/ 	.word	0x000000ff
        /*06cc*/ 	.word	0x00000160
        /*06d0*/ 	.short	0x0106
        /*06d2*/ 	.byte	0x04
	.zero		1


	//   ....[92]....
        /*06d4*/ 	.word	0x000038b0
        /*06d8*/ 	.word	0x000000ff
        /*06dc*/ 	.word	0x00000160
        /*06e0*/ 	.short	0x010a
        /*06e2*/ 	.byte	0x04
	.zero		1


	//   ....[93]....
        /*06e4*/ 	.word	0x00003940
        /*06e8*/ 	.word	0x000000ff
        /*06ec*/ 	.word	0x00000160
        /*06f0*/ 	.short	0x0106
        /*06f2*/ 	.byte	0x07
	.zero		1


	//   ....[94]....
        /*06f4*/ 	.word	0x00003980
        /*06f8*/ 	.word	0x00000000
        /*06fc*/ 	.word	0x00000160
        /*0700*/ 	.short	0x010a
        /*0702*/ 	.byte	0xff
	.zero		1


	//   ....[95]....
        /*0704*/ 	.word	0x00003bd0
        /*0708*/ 	.word	0x000000ff
        /*070c*/ 	.word	0x00000008
        /*0710*/ 	.short	0x010a
        /*0712*/ 	.byte	0x05
	.zero		1


	//   ....[96]....
        /*0714*/ 	.word	0x00003bf0
        /*0718*/ 	.word	0x000000ff
        /*071c*/ 	.word	0x00000008
        /*0720*/ 	.short	0x010a
        /*0722*/ 	.byte	0x05
	.zero		1


	//   ....[97]....
        /*0724*/ 	.word	0x00003d80
        /*0728*/ 	.word	0x000000ff
        /*072c*/ 	.word	0x00000008
        /*0730*/ 	.short	0x010a
        /*0732*/ 	.byte	0x05
	.zero		1


	//   ....[98]....
        /*0734*/ 	.word	0x00003da0
        /*0738*/ 	.word	0x000000ff
        /*073c*/ 	.word	0x00000008
        /*0740*/ 	.short	0x010a
        /*0742*/ 	.byte	0x05
	.zero		1


	//   ....[99]....
        /*0744*/ 	.word	0x00003e60
        /*0748*/ 	.word	0x000000ff
        /*074c*/ 	.word	0x00000000
        /*0750*/ 	.short	0x0101
        /*0752*/ 	.byte	0x04
	.zero		1


	//   ....[100]....
        /*0754*/ 	.word	0x00004160
        /*0758*/ 	.word	0x00000000
        /*075c*/ 	.word	0x00000150
        /*0760*/ 	.short	0x010a
        /*0762*/ 	.byte	0xff
	.zero		1


	//   ....[101]....
        /*0764*/ 	.word	0x00004220
        /*0768*/ 	.word	0x00000000
        /*076c*/ 	.word	0x00000000
        /*0770*/ 	.short	0x0101
        /*0772*/ 	.byte	0xff
	.zero		1


	//   ....[102]....
        /*0774*/ 	.word	0x000042e0
        /*0778*/ 	.word	0x000000ff
        /*077c*/ 	.word	0x00000000
        /*0780*/ 	.short	0x010a
        /*0782*/ 	.byte	0x04
	.zero		1


	//   ....[103]....
        /*0784*/ 	.word	0x000042f0
        /*0788*/ 	.word	0x000000ff
        /*078c*/ 	.word	0x00000190
        /*0790*/ 	.short	0x010a
        /*0792*/ 	.byte	0x17
	.zero		1


	//   ....[104]....
        /*0794*/ 	.word	0x000043a0
        /*0798*/ 	.word	0x000000ff
        /*079c*/ 	.word	0x00000000
        /*07a0*/ 	.short	0x010a
        /*07a2*/ 	.byte	0x05
	.zero		1


	//   ....[105]....
        /*07a4*/ 	.word	0x000044e0
        /*07a8*/ 	.word	0x000000ff
        /*07ac*/ 	.word	0x00000000
        /*07b0*/ 	.short	0x010a
        /*07b2*/ 	.byte	0x04
	.zero		1


	//   ....[106]....
        /*07b4*/ 	.word	0x00004730
        /*07b8*/ 	.word	0x000000ff
        /*07bc*/ 	.word	0x00000000
        /*07c0*/ 	.short	0x010a
        /*07c2*/ 	.byte	0x04
	.zero		1


	//   ....[107]....
        /*07c4*/ 	.word	0x000047c0
        /*07c8*/ 	.word	0x000000ff
        /*07cc*/ 	.word	0x00000000
        /*07d0*/ 	.short	0x010a
        /*07d2*/ 	.byte	0x05
	.zero		1


	//   ....[108]....
        /*07d4*/ 	.word	0x00004850
        /*07d8*/ 	.word	0x000000ff
        /*07dc*/ 	.word	0x00000000
        /*07e0*/ 	.short	0x010a
        /*07e2*/ 	.byte	0x05
	.zero		1


	//   ....[109]....
        /*07e4*/ 	.word	0x000048f0
        /*07e8*/ 	.word	0x00000000
        /*07ec*/ 	.word	0x00000000
        /*07f0*/ 	.short	0x010a
        /*07f2*/ 	.byte	0xff
	.zero		1


	//   ....[110]....
        /*07f4*/ 	.word	0x00004930
        /*07f8*/ 	.word	0x00000000
        /*07fc*/ 	.word	0x00000000
        /*0800*/ 	.short	0x010a
        /*0802*/ 	.byte	0xff
	.zero		1


	//   ....[111]....
        /*0804*/ 	.word	0x000049a0
        /*0808*/ 	.word	0x000000ff
        /*080c*/ 	.word	0x00000000
        /*0810*/ 	.short	0x0101
        /*0812*/ 	.byte	0x04
	.zero		1


	//   ....[112]....
        /*0814*/ 	.word	0x000049e0
        /*0818*/ 	.word	0x000000ff
        /*081c*/ 	.word	0x000001d0
        /*0820*/ 	.short	0x010a
        /*0822*/ 	.byte	0x11
	.zero		1


	//   ....[113]....
        /*0824*/ 	.word	0x00004a30
        /*0828*/ 	.word	0x000000ff
        /*082c*/ 	.word	0x00000000
        /*0830*/ 	.short	0x0101
        /*0832*/ 	.byte	0x04
	.zero		1


	//   ....[114]....
        /*0834*/ 	.word	0x00004f10
        /*0838*/ 	.word	0x0000000c
        /*083c*/ 	.word	0x00000150
        /*0840*/ 	.short	0x010a
        /*0842*/ 	.byte	0xff
	.zero		1


	//   ....[115]....
        /*0844*/ 	.word	0x00005080
        /*0848*/ 	.word	0x00000000
        /*084c*/ 	.word	0x00000000
        /*0850*/ 	.short	0x0101
        /*0852*/ 	.byte	0xff
	.zero		1


	//   ....[116]....
        /*0854*/ 	.word	0x00005510
        /*0858*/ 	.word	0x000000ff
        /*085c*/ 	.word	0x00000148
        /*0860*/ 	.short	0x010a
        /*0862*/ 	.byte	0x15
	.zero		1


	//   ....[117]....
        /*0864*/ 	.word	0x00005690
        /*0868*/ 	.word	0x000000ff
        /*086c*/ 	.word	0x00000120
        /*0870*/ 	.short	0x010a
        /*0872*/ 	.byte	0x15
	.zero		1


	//   ....[118]....
        /*0874*/ 	.word	0x00005800
        /*0878*/ 	.word	0x000000ff
        /*087c*/ 	.word	0x00000100
        /*0880*/ 	.short	0x010b
        /*0882*/ 	.byte	0x15
	.zero		1


	//   ....[119]....
        /*0884*/ 	.word	0x00005810
        /*0888*/ 	.word	0x000000ff
        /*088c*/ 	.word	0x00000000
        /*0890*/ 	.short	0x0101
        /*0892*/ 	.byte	0x28
	.zero		1


	//   ....[120]....
        /*0894*/ 	.word	0x00005820
        /*0898*/ 	.word	0x000000ff
        /*089c*/ 	.word	0x00000128
        /*08a0*/ 	.short	0x010a
        /*08a2*/ 	.byte	0x15
	.zero		1


	//   ....[121]....
        /*08a4*/ 	.word	0x00005970
        /*08a8*/ 	.word	0x000000ff
        /*08ac*/ 	.word	0x00000108
        /*08b0*/ 	.short	0x010b
        /*08b2*/ 	.byte	0x15
	.zero		1


	//   ....[122]....
        /*08b4*/ 	.word	0x00005980
        /*08b8*/ 	.word	0x000000ff
        /*08bc*/ 	.word	0x00000000
        /*08c0*/ 	.short	0x0101
        /*08c2*/ 	.byte	0x27
	.zero		1


	//   ....[123]....
        /*08c4*/ 	.word	0x00005990
        /*08c8*/ 	.word	0x000000ff
        /*08cc*/ 	.word	0x00000130
        /*08d0*/ 	.short	0x010a
        /*08d2*/ 	.byte	0x15
	.zero		1


	//   ....[124]....
        /*08d4*/ 	.word	0x00005ad0
        /*08d8*/ 	.word	0x000000ff
        /*08dc*/ 	.word	0x00000110
        /*08e0*/ 	.short	0x010b
        /*08e2*/ 	.byte	0x15
	.zero		1


	//   ....[125]....
        /*08e4*/ 	.word	0x00005ae0
        /*08e8*/ 	.word	0x000000ff
        /*08ec*/ 	.word	0x00000000
        /*08f0*/ 	.short	0x0101
        /*08f2*/ 	.byte	0x26
	.zero		1


	//   ....[126]....
        /*08f4*/ 	.word	0x00005af0
        /*08f8*/ 	.word	0x000000ff
        /*08fc*/ 	.word	0x00000138
        /*0900*/ 	.short	0x010a
        /*0902*/ 	.byte	0x15
	.zero		1


	//   ....[127]....
        /*0904*/ 	.word	0x00005cf0
        /*0908*/ 	.word	0x000000ff
        /*090c*/ 	.word	0x00000118
        /*0910*/ 	.short	0x010b
        /*0912*/ 	.byte	0x15
	.zero		1


	//   ....[128]....
        /*0914*/ 	.word	0x00005d00
        /*0918*/ 	.word	0x000000ff
        /*091c*/ 	.word	0x00000000
        /*0920*/ 	.short	0x0101
        /*0922*/ 	.byte	0x25
	.zero		1


	//   ....[129]....
        /*0924*/ 	.word	0x00005d30
        /*0928*/ 	.word	0x000000ff
        /*092c*/ 	.word	0x00000120
        /*0930*/ 	.short	0x010a
        /*0932*/ 	.byte	0x15
	.zero		1


	//   ....[130]....
        /*0934*/ 	.word	0x00005d50
        /*0938*/ 	.word	0x000000ff
        /*093c*/ 	.word	0x00000128
        /*0940*/ 	.short	0x010a
        /*0942*/ 	.byte	0x15
	.zero		1


	//   ....[131]....
        /*0944*/ 	.word	0x00005d70
        /*0948*/ 	.word	0x000000ff
        /*094c*/ 	.word	0x00000130
        /*0950*/ 	.short	0x010a
        /*0952*/ 	.byte	0x15
	.zero		1


	//   ....[132]....
        /*0954*/ 	.word	0x00005db0
        /*0958*/ 	.word	0x00000000
        /*095c*/ 	.word	0x00000138
        /*0960*/ 	.short	0x010a
        /*0962*/ 	.byte	0xff
	.zero		1


	//   ....[133]....
        /*0964*/ 	.word	0x000060c0
        /*0968*/ 	.word	0x00000003
        /*096c*/ 	.word	0x00000150
        /*0970*/ 	.short	0x010a
        /*0972*/ 	.byte	0xff
	.zero		1


	//   ....[134]....
        /*0974*/ 	.word	0x00006240
        /*0978*/ 	.word	0x00000000
        /*097c*/ 	.word	0x00000000
        /*0980*/ 	.short	0x0101
        /*0982*/ 	.byte	0xff
	.zero		1


	//   ....[135]....
        /*0984*/ 	.word	0x00006d80
        /*0988*/ 	.word	0x000000ff
        /*098c*/ 	.word	0x00000100
        /*0990*/ 	.short	0x010a
        /*0992*/ 	.byte	0x2c
	.zero		1


	//   ....[136]....
        /*0994*/ 	.word	0x00006dc0
        /*0998*/ 	.word	0x00000062
        /*099c*/ 	.word	0x00000170
        /*09a0*/ 	.short	0x010a
        /*09a2*/ 	.byte	0xff
	.zero		1


	//   ....[137]....
        /*09a4*/ 	.word	0x00006eb0
        /*09a8*/ 	.word	0x000000ff
        /*09ac*/ 	.word	0x00000100
        /*09b0*/ 	.short	0x010a
        /*09b2*/ 	.byte	0x2c
	.zero		1


	//   ....[138]....
        /*09b4*/ 	.word	0x00006fa0
        /*09b8*/ 	.word	0x00000062
        /*09bc*/ 	.word	0x00000170
        /*09c0*/ 	.short	0x010a
        /*09c2*/ 	.byte	0xff
	.zero		1


	//   ....[139]....
        /*09c4*/ 	.word	0x00007a70
        /*09c8*/ 	.word	0x00000000
        /*09cc*/ 	.word	0x00000000
        /*09d0*/ 	.short	0x0101
        /*09d2*/ 	.byte	0xff
	.zero		1


	//   ....[140]....
        /*09d4*/ 	.word	0x00007a80
        /*09d8*/ 	.word	0x00000003
        /*09dc*/ 	.word	0x00000100
        /*09e0*/ 	.short	0x010a
        /*09e2*/ 	.byte	0xff
	.zero		1


	//   ....[141]....
        /*09e4*/ 	.word	0x00007b60
        /*09e8*/ 	.word	0x00000003
        /*09ec*/ 	.word	0x00000100
        /*09f0*/ 	.short	0x010a
        /*09f2*/ 	.byte	0xff
	.zero		1


	//   ....[142]....
        /*09f4*/ 	.word	0x000086d0
        /*09f8*/ 	.word	0x00000068
        /*09fc*/ 	.word	0x00000000
        /*0a00*/ 	.short	0x0101
        /*0a02*/ 	.byte	0xff
	.zero		1


	//   ....[143]....
        /*0a04*/ 	.word	0x000086f0
        /*0a08*/ 	.word	0x0000003e
        /*0a0c*/ 	.word	0x00000100
        /*0a10*/ 	.short	0x010a
        /*0a12*/ 	.byte	0xff
	.zero		1


	//   ....[144]....
        /*0a14*/ 	.word	0x000087c0
        /*0a18*/ 	.word	0x0000003e
        /*0a1c*/ 	.word	0x00000100
        /*0a20*/ 	.short	0x010a
        /*0a22*/ 	.byte	0xff
	.zero		1


	//   ....[145]....
        /*0a24*/ 	.word	0x00009320
        /*0a28*/ 	.word	0x0000003e
        /*0a2c*/ 	.word	0x00000000
        /*0a30*/ 	.short	0x0101
        /*0a32*/ 	.byte	0xff
	.zero		1


	//   ....[146]....
        /*0a34*/ 	.word	0x00009340
        /*0a38*/ 	.word	0x0000003d
        /*0a3c*/ 	.word	0x00000100
        /*0a40*/ 	.short	0x010a
        /*0a42*/ 	.byte	0xff
	.zero		1


	//   ....[147]....
        /*0a44*/ 	.word	0x00009410
        /*0a48*/ 	.word	0x0000003d
        /*0a4c*/ 	.word	0x00000100
        /*0a50*/ 	.short	0x010a
        /*0a52*/ 	.byte	0xff
	.zero		1


	//   ....[148]....
        /*0a54*/ 	.word	0x00009800
        /*0a58*/ 	.word	0x00000062
        /*0a5c*/ 	.word	0x00000000
        /*0a60*/ 	.short	0x0101
        /*0a62*/ 	.byte	0xff
	.zero		1


	//   ....[149]....
        /*0a64*/ 	.word	0x00009fc0
        /*0a68*/ 	.word	0x00000002
        /*0a6c*/ 	.word	0x00000000
        /*0a70*/ 	.short	0x0101
        /*0a72*/ 	.byte	0xff
	.zero		1


	//   ....[150]....
        /*0a74*/ 	.word	0x0000a270
        /*0a78*/ 	.word	0x000000ff
        /*0a7c*/ 	.word	0x00000000
        /*0a80*/ 	.short	0x0101
        /*0a82*/ 	.byte	0x04
	.zero		1


	//   ....[151]....
        /*0a84*/ 	.word	0x0000a290
        /*0a88*/ 	.word	0x00000000
        /*0a8c*/ 	.word	0x000001c0
        /*0a90*/ 	.short	0x010a
        /*0a92*/ 	.byte	0xff
	.zero		1


	//   ....[152]....
        /*0a94*/ 	.word	0x0000a2f0
        /*0a98*/ 	.word	0x00000000
        /*0a9c*/ 	.word	0x00000080
        /*0aa0*/ 	.short	0x010a
        /*0aa2*/ 	.byte	0xff
	.zero		1


	//   ....[153]....
        /*0aa4*/ 	.word	0x0000a350
        /*0aa8*/ 	.word	0x00000000
        /*0aac*/ 	.word	0x00000080
        /*0ab0*/ 	.short	0x010a
        /*0ab2*/ 	.byte	0xff
	.zero		1


	//   ....[154]....
        /*0ab4*/ 	.word	0x0000a3a0
        /*0ab8*/ 	.word	0x00000003
        /*0abc*/ 	.word	0x00000150
        /*0ac0*/ 	.short	0x010a
        /*0ac2*/ 	.byte	0xff
	.zero		1


	//   ....[155]....
        /*0ac4*/ 	.word	0x0000a400
        /*0ac8*/ 	.word	0x00000000
        /*0acc*/ 	.word	0x00000000
        /*0ad0*/ 	.short	0x010a
        /*0ad2*/ 	.byte	0xff
	.zero		1


	//   ....[156]....
        /*0ad4*/ 	.word	0x0000a460
        /*0ad8*/ 	.word	0x00000000
        /*0adc*/ 	.word	0x00000000
        /*0ae0*/ 	.short	0x010a
        /*0ae2*/ 	.byte	0xff
	.zero		1


	//   ....[157]....
        /*0ae4*/ 	.word	0x0000a4c0
        /*0ae8*/ 	.word	0x00000000
        /*0aec*/ 	.word	0x00000000
        /*0af0*/ 	.short	0x010a
        /*0af2*/ 	.byte	0xff
	.zero		1


	//   ....[158]....
        /*0af4*/ 	.word	0x0000a520
        /*0af8*/ 	.word	0x00000000
        /*0afc*/ 	.word	0x00000000
        /*0b00*/ 	.short	0x010a
        /*0b02*/ 	.byte	0xff
	.zero		1


	//   ....[159]....
        /*0b04*/ 	.word	0x0000a580
        /*0b08*/ 	.word	0x00000000
        /*0b0c*/ 	.word	0x00000000
        /*0b10*/ 	.short	0x010a
        /*0b12*/ 	.byte	0xff
	.zero		1


	//   ....[160]....
        /*0b14*/ 	.word	0x0000a5e0
        /*0b18*/ 	.word	0x00000000
        /*0b1c*/ 	.word	0x00000000
        /*0b20*/ 	.short	0x010a
        /*0b22*/ 	.byte	0xff
	.zero		1


	//   ....[161]....
        /*0b24*/ 	.word	0x0000a640
        /*0b28*/ 	.word	0x00000000
        /*0b2c*/ 	.word	0x00000000
        /*0b30*/ 	.short	0x010a
        /*0b32*/ 	.byte	0xff
	.zero		1


	//   ....[162]....
        /*0b34*/ 	.word	0x0000a6a0
        /*0b38*/ 	.word	0x00000000
        /*0b3c*/ 	.word	0x00000000
        /*0b40*/ 	.short	0x010a
        /*0b42*/ 	.byte	0xff
	.zero		1


	//   ....[163]....
        /*0b44*/ 	.word	0x0000a700
        /*0b48*/ 	.word	0x00000000
        /*0b4c*/ 	.word	0x00000000
        /*0b50*/ 	.short	0x010a
        /*0b52*/ 	.byte	0xff
	.zero		1


	//   ....[164]....
        /*0b54*/ 	.word	0x0000a760
        /*0b58*/ 	.word	0x00000000
        /*0b5c*/ 	.word	0x00000000
        /*0b60*/ 	.short	0x010a
        /*0b62*/ 	.byte	0xff
	.zero		1


	//   ....[165]....
        /*0b64*/ 	.word	0x0000a7c0
        /*0b68*/ 	.word	0x00000000
        /*0b6c*/ 	.word	0x00000000
        /*0b70*/ 	.short	0x010a
        /*0b72*/ 	.byte	0xff
	.zero		1


	//   ....[166]....
        /*0b74*/ 	.word	0x0000a820
        /*0b78*/ 	.word	0x00000000
        /*0b7c*/ 	.word	0x00000000
        /*0b80*/ 	.short	0x010a
        /*0b82*/ 	.byte	0xff
	.zero		1


	//   ....[167]....
        /*0b84*/ 	.word	0x0000a880
        /*0b88*/ 	.word	0x00000000
        /*0b8c*/ 	.word	0x00000000
        /*0b90*/ 	.short	0x010a
        /*0b92*/ 	.byte	0xff
	.zero		1


	//   ....[168]....
        /*0b94*/ 	.word	0x0000a8e0
        /*0b98*/ 	.word	0x00000000
        /*0b9c*/ 	.word	0x00000000
        /*0ba0*/ 	.short	0x010a
        /*0ba2*/ 	.byte	0xff
	.zero		1


	//   ....[169]....
        /*0ba4*/ 	.word	0x0000a940
        /*0ba8*/ 	.word	0x00000000
        /*0bac*/ 	.word	0x00000000
        /*0bb0*/ 	.short	0x010a
        /*0bb2*/ 	.byte	0xff
	.zero		1


	//   ....[170]....
        /*0bb4*/ 	.word	0x0000a990
        /*0bb8*/ 	.word	0x00000000
        /*0bbc*/ 	.word	0x000001b0
        /*0bc0*/ 	.short	0x010a
        /*0bc2*/ 	.byte	0xff
	.zero		1


	//   ....[171]....
        /*0bc4*/ 	.word	0x0000a9f0
        /*0bc8*/ 	.word	0x00000000
        /*0bcc*/ 	.word	0x00000160
        /*0bd0*/ 	.short	0x010a
        /*0bd2*/ 	.byte	0xff
	.zero		1


	//   ....[172]....
        /*0bd4*/ 	.word	0x0000aa40
        /*0bd8*/ 	.word	0x00000000
        /*0bdc*/ 	.word	0x00000150
        /*0be0*/ 	.short	0x010a
        /*0be2*/ 	.byte	0xff
	.zero		1


	//   ....[173]....
        /*0be4*/ 	.word	0x0000aaa0
        /*0be8*/ 	.word	0x00000000
        /*0bec*/ 	.word	0x00000160
        /*0bf0*/ 	.short	0x010a
        /*0bf2*/ 	.byte	0xff
	.zero		1


	//   ....[174]....
        /*0bf4*/ 	.word	0x0000ab00
        /*0bf8*/ 	.word	0x00000005
        /*0bfc*/ 	.word	0x00000008
        /*0c00*/ 	.short	0x010a
        /*0c02*/ 	.byte	0xff
	.zero		1


	//   ....[175]....
        /*0c04*/ 	.word	0x0000abf0
        /*0c08*/ 	.word	0x00000003
        /*0c0c*/ 	.word	0x00000008
        /*0c10*/ 	.short	0x010a
        /*0c12*/ 	.byte	0xff
	.zero		1


	//   ....[176]....
        /*0c14*/ 	.word	0x0000ac40
        /*0c18*/ 	.word	0x00000000
        /*0c1c*/ 	.word	0x00000150
        /*0c20*/ 	.short	0x010a
        /*0c22*/ 	.byte	0xff
	.zero		1


	//   ....[177]....
        /*0c24*/ 	.word	0x0000aca0
        /*0c28*/ 	.word	0x00000000
        /*0c2c*/ 	.word	0x00000190
        /*0c30*/ 	.short	0x010a
        /*0c32*/ 	.byte	0xff
	.zero		1


	//   ....[178]....
        /*0c34*/ 	.word	0x0000ad00
        /*0c38*/ 	.word	0x00000000
        /*0c3c*/ 	.word	0x00000000
        /*0c40*/ 	.short	0x010a
        /*0c42*/ 	.byte	0xff
	.zero		1


	//   ....[179]....
        /*0c44*/ 	.word	0x0000ad60
        /*0c48*/ 	.word	0x00000000
        /*0c4c*/ 	.word	0x00000000
        /*0c50*/ 	.short	0x010a
        /*0c52*/ 	.byte	0xff
	.zero		1


	//   ....[180]....
        /*0c54*/ 	.word	0x0000adc0
        /*0c58*/ 	.word	0x00000000
        /*0c5c*/ 	.word	0x00000000
        /*0c60*/ 	.short	0x010a
        /*0c62*/ 	.byte	0xff
	.zero		1


	//   ....[181]....
        /*0c64*/ 	.word	0x0000ae20
        /*0c68*/ 	.word	0x00000000
        /*0c6c*/ 	.word	0x00000000
        /*0c70*/ 	.short	0x010a
        /*0c72*/ 	.byte	0xff
	.zero		1


	//   ....[182]....
        /*0c74*/ 	.word	0x0000ae80
        /*0c78*/ 	.word	0x00000000
        /*0c7c*/ 	.word	0x000001d0
        /*0c80*/ 	.short	0x010a
        /*0c82*/ 	.byte	0xff
	.zero		1


	//   ....[183]....
        /*0c84*/ 	.word	0x0000aed0
        /*0c88*/ 	.word	0x0000000c
        /*0c8c*/ 	.word	0x00000150
        /*0c90*/ 	.short	0x010a
        /*0c92*/ 	.byte	0xff
	.zero		1


	//   ....[184]....
        /*0c94*/ 	.word	0x0000af30
        /*0c98*/ 	.word	0x00000000
        /*0c9c*/ 	.word	0x00000148
        /*0ca0*/ 	.short	0x010a
        /*0ca2*/ 	.byte	0xff
	.zero		1


	//   ....[185]....
        /*0ca4*/ 	.word	0x0000af90
        /*0ca8*/ 	.word	0x00000000
        /*0cac*/ 	.word	0x00000120
        /*0cb0*/ 	.short	0x010a
        /*0cb2*/ 	.byte	0xff
	.zero		1


	//   ....[186]....
        /*0cb4*/ 	.word	0x0000aff0
        /*0cb8*/ 	.word	0x00000000
        /*0cbc*/ 	.word	0x00000128
        /*0cc0*/ 	.short	0x010a
        /*0cc2*/ 	.byte	0xff
	.zero		1


	//   ....[187]....
        /*0cc4*/ 	.word	0x0000b050
        /*0cc8*/ 	.word	0x00000000
        /*0ccc*/ 	.word	0x00000130
        /*0cd0*/ 	.short	0x010a
        /*0cd2*/ 	.byte	0xff
	.zero		1


	//   ....[188]....
        /*0cd4*/ 	.word	0x0000b0b0
        /*0cd8*/ 	.word	0x00000000
        /*0cdc*/ 	.word	0x00000138
        /*0ce0*/ 	.short	0x010a
        /*0ce2*/ 	.byte	0xff
	.zero		1


	//   ....[189]....
        /*0ce4*/ 	.word	0x0000b110
        /*0ce8*/ 	.word	0x00000000
        /*0cec*/ 	.word	0x00000120
        /*0cf0*/ 	.short	0x010a
        /*0cf2*/ 	.byte	0xff
	.zero		1


	//   ....[190]....
        /*0cf4*/ 	.word	0x0000b170
        /*0cf8*/ 	.word	0x00000000
        /*0cfc*/ 	.word	0x00000128
        /*0d00*/ 	.short	0x010a
        /*0d02*/ 	.byte	0xff
	.zero		1


	//   ....[191]....
        /*0d04*/ 	.word	0x0000b1d0
        /*0d08*/ 	.word	0x00000000
        /*0d0c*/ 	.word	0x00000130
        /*0d10*/ 	.short	0x010a
        /*0d12*/ 	.byte	0xff
	.zero		1


	//   ....[192]....
        /*0d14*/ 	.word	0x0000b220
        /*0d18*/ 	.word	0x00000003
        /*0d1c*/ 	.word	0x00000150
        /*0d20*/ 	.short	0x010a
        /*0d22*/ 	.byte	0xff
	.zero		1


	//   ....[193]....
        /*0d24*/ 	.word	0x0000b280
        /*0d28*/ 	.word	0x00000000
        /*0d2c*/ 	.word	0x00000100
        /*0d30*/ 	.short	0x010a
        /*0d32*/ 	.byte	0xff
	.zero		1


	//   ....[194]....
        /*0d34*/ 	.word	0x0000b2d0
        /*0d38*/ 	.word	0x00000062
        /*0d3c*/ 	.word	0x00000170
        /*0d40*/ 	.short	0x010a
        /*0d42*/ 	.byte	0xff
	.zero		1


	//   ....[195]....
        /*0d44*/ 	.word	0x0000b320
        /*0d48*/ 	.word	0x00000003
        /*0d4c*/ 	.word	0x00000100
        /*0d50*/ 	.short	0x010a
        /*0d52*/ 	.byte	0xff
	.zero		1


	//   ....[196]....
        /*0d54*/ 	.word	0x0000b370
        /*0d58*/ 	.word	0x0000003e
        /*0d5c*/ 	.word	0x00000100
        /*0d60*/ 	.short	0x010a
        /*0d62*/ 	.byte	0xff
	.zero		1


	//   ....[197]....
        /*0d64*/ 	.word	0x0000b3c0
        /*0d68*/ 	.word	0x0000003d
        /*0d6c*/ 	.word	0x00000100
        /*0d70*/ 	.short	0x010a
        /*0d72*/ 	.byte	0xff
	.zero		1


	//----- nvinfo : EIATTR_NUM_MBARRIERS
	.align		4
.L_47:
        /*0d74*/ 	.byte	0x03, 0x38
        /*0d76*/ 	.short	0x003b


	//----- nvinfo : EIATTR_EXIT_INSTR_OFFSETS
	.align		4
        /*0d78*/ 	.byte	0x04, 0x1c
        /*0d7a*/ 	.short	(.L_49 - .L_48)


	//   ....[0]....
.L_48:
        /*0d7c*/ 	.word	0x00003440


	//   ....[1]....
        /*0d80*/ 	.word	0x00003950


	//   ....[2]....
        /*0d84*/ 	.word	0x000039b0


	//   ....[3]....
        /*0d88*/ 	.word	0x00004c60


	//   ....[4]....
        /*0d8c*/ 	.word	0x00005de0


	//   ....[5]....
        /*0d90*/ 	.word	0x00005e20


	//   ....[6]....
        /*0d94*/ 	.word	0x0000a150


	//   ....[7]....
        /*0d98*/ 	.word	0x0000a1d0


	//   ....[8]....
        /*0d9c*/ 	.word	0x0000a200


	//   ....[9]....
        /*0da0*/ 	.word	0x0000a280


	//----- nvinfo : EIATTR_MAX_THREADS
	.align		4
.L_49:
        /*0da4*/ 	.byte	0x04, 0x05
        /*0da6*/ 	.short	(.L_51 - .L_50)
.L_50:
        /*0da8*/ 	.word	0x00000100
        /*0dac*/ 	.word	0x00000001
        /*0db0*/ 	.word	0x00000001


	//----- nvinfo : EIATTR_CRS_STACK_SIZE
	.align		4
.L_51:
        /*0db4*/ 	.byte	0x04, 0x1e
        /*0db6*/ 	.short	(.L_53 - .L_52)
.L_52:
        /*0db8*/ 	.word	0x00000000


	//----- nvinfo : EIATTR_CBANK_PARAM_SIZE
	.align		4
.L_53:
        /*0dbc*/ 	.byte	0x03, 0x19
        /*0dbe*/ 	.short	0x0800


	//----- nvinfo : EIATTR_PARAM_CBANK
	.align		4
        /*0dc0*/ 	.byte	0x04, 0x0a
        /*0dc2*/ 	.short	(.L_55 - .L_54)
	.align		4
.L_54:
        /*0dc4*/ 	.word	index@(.nv.constant0._ZN7cutlass13device_kernelINS_4gemm6kernel13GemmUniversalIN4cute5tupleIJiiiiEEENS1_10collective13CollectiveMmaINS1_35MainloopSm100TmaUmmaWarpSpecializedILi16ELi2ELi4ENS5_IJNS4_1CILi2EEESB_NSA_ILi1EEEEEEEENS5_IJNSA_ILi256EEENSA_ILi128EEENSA_ILi32EEEEEENS_10bfloat16_tENS5_IJlSC_lEEESJ_SK_NS4_8TiledMMAINS4_8MMA_AtomIJNS4_26SM100_MMA_F16BF16_2x1SM_SSISJ_SJ_fLi256ELi128ELNS4_4UMMA5MajorE0ELSP_0ELNSO_7ScaleInE0ELSQ_0EEEEEENS4_6LayoutINS5_IJSC_SC_SC_EEENS5_IJNSA_ILi0EEESV_SV_EEEEENS5_IJNS4_10UnderscoreESY_SY_EEEEENS4_28SM100_TMA_2SM_LOAD_MULTICASTENS4_14ComposedLayoutINS4_7SwizzleILi2ELi4ELi3EEENS4_18smem_ptr_flag_bitsILi16EEENST_INS5_IJNSA_ILi8EEESH_EEENS5_IJSH_SC_EEEEEEEvNS4_8identityENS4_18SM100_TMA_2SM_LOADES1B_vS1C_EENS_8epilogue10collective18CollectiveEpilogueINS1F_23Sm100TmaWarpSpecializedILi4ELi2ELi32ELb1ELb0EEEJNS5_IJSG_SG_SH_EEENS5_IJNST_ISG_SC_EENST_ISH_SC_EEEEESJ_SK_SJ_SK_NS1F_6fusion15FusionCallbacksIS1J_NS1O_17LinearCombinationISJ_fSJ_fLNS_15FloatRoundStyleE2EEES1K_S1N_JEEENS4_5SM1004TMEM4LOAD26SM100_TMEM_LOAD_32dp32b32xENS4_13SM90_TMA_LOADES1B_NS4_39AutoVectorizingCopyWithAssumedAlignmentILi128EEENS4_14SM90_TMA_STOREES1B_S20_S20_EEEvvEEEEvNT_6ParamsE)
        /*0dc8*/ 	.short	0x0380
        /*0dca*/ 	.short	0x0800


	//----- nvinfo : EIATTR_SW_WAR
	.align		4
.L_55:
        /*0dcc*/ 	.byte	0x04, 0x36
        /*0dce*/ 	.short	(.L_57 - .L_56)
.L_56:
        /*0dd0*/ 	.word	0x00000008
.L_57:


//--------------------- .nv.callgraph             --------------------------
	.section	.nv.callgraph,"",@"SHT_CUDA_CALLGRAPH"
	.align	4
	.sectionentsize	8
	.align		4
        /*0000*/ 	.word	0x00000000
	.align		4
        /*0004*/ 	.word	0xffffffff
	.align		4
        /*0008*/ 	.word	index@(_ZN7cutlass13device_kernelINS_4gemm6kernel13GemmUniversalIN4cute5tupleIJiiiiEEENS1_10collective13CollectiveMmaINS1_35MainloopSm100TmaUmmaWarpSpecializedILi16ELi2ELi4ENS5_IJNS4_1CILi2EEESB_NSA_ILi1EEEEEEEENS5_IJNSA_ILi256EEENSA_ILi128EEENSA_ILi32EEEEEENS_10bfloat16_tENS5_IJlSC_lEEESJ_SK_NS4_8TiledMMAINS4_8MMA_AtomIJNS4_26SM100_MMA_F16BF16_2x1SM_SSISJ_SJ_fLi256ELi128ELNS4_4UMMA5MajorE0ELSP_0ELNSO_7ScaleInE0ELSQ_0EEEEEENS4_6LayoutINS5_IJSC_SC_SC_EEENS5_IJNSA_ILi0EEESV_SV_EEEEENS5_IJNS4_10UnderscoreESY_SY_EEEEENS4_28SM100_TMA_2SM_LOAD_MULTICASTENS4_14ComposedLayoutINS4_7SwizzleILi2ELi4ELi3EEENS4_18smem_ptr_flag_bitsILi16EEENST_INS5_IJNSA_ILi8EEESH_EEENS5_IJSH_SC_EEEEEEEvNS4_8identityENS4_18SM100_TMA_2SM_LOADES1B_vS1C_EENS_8epilogue10collective18CollectiveEpilogueINS1F_23Sm100TmaWarpSpecializedILi4ELi2ELi32ELb1ELb0EEEJNS5_IJSG_SG_SH_EEENS5_IJNST_ISG_SC_EENST_ISH_SC_EEEEESJ_SK_SJ_SK_NS1F_6fusion15FusionCallbacksIS1J_NS1O_17LinearCombinationISJ_fSJ_fLNS_15FloatRoundStyleE2EEES1K_S1N_JEEENS4_5SM1004TMEM4LOAD26SM100_TMEM_LOAD_32dp32b32xENS4_13SM90_TMA_LOADES1B_NS4_39AutoVectorizingCopyWithAssumedAlignmentILi128EEENS4_14SM90_TMA_STOREES1B_S20_S20_EEEvvEEEEvNT_6ParamsE)
	.align		4
        /*000c*/ 	.word	index@(__assertfail)
	.align		4
        /*0010*/ 	.word	0x00000000
	.align		4
        /*0014*/ 	.word	0xfffffffe
	.align		4
        /*0018*/ 	.word	0x00000000
	.align		4
        /*001c*/ 	.word	0xfffffffd
	.align		4
        /*0020*/ 	.word	0x00000000
	.align		4
        /*0024*/ 	.word	0xfffffffc


//--------------------- .nv.constant4             --------------------------
	.section	.nv.constant4,"a",@progbits
	.align	8
	.align		8
.nv.constant4:
        /*0000*/ 	.dword	__assertfail
	.align		8
        /*0008*/ 	.dword	__unnamed_1
	.align		8
        /*0010*/ 	.dword	__unnamed_2
	.align		8
        /*0018*/ 	.dword	_ZN39_INTERNAL_6035886a_4_k_cu_813cf2c5_75964cuda3std3__45__cpo5beginE
	.align		8
        /*0020*/ 	.dword	_ZN39_INTERNAL_6035886a_4_k_cu_813cf2c5_75964cuda3std3__45__cpo3endE
	.align		8
        /*0028*/ 	.dword	_ZN39_INTERNAL_6035886a_4_k_cu_813cf2c5_75964cuda3std3__45__cpo6cbeginE
	.align		8
        /*0030*/ 	.dword	_ZN39_INTERNAL_6035886a_4_k_cu_813cf2c5_75964cuda3std3__45__cpo4cendE
	.align		8
        /*0038*/ 	.dword	_ZN39_INTERNAL_6035886a_4_k_cu_813cf2c5_75964cuda3std3__441_GLOBAL__N__6035886a_4_k_cu_813cf2c5_75966ignoreE
	.align		8
        /*0040*/ 	.dword	_ZN39_INTERNAL_6035886a_4_k_cu_813cf2c5_75964cuda3std3__419piecewise_constructE
	.align		8
        /*0048*/ 	.dword	_ZN39_INTERNAL_6035886a_4_k_cu_813cf2c5_75964cuda3std3__48in_placeE
	.align		8
        /*0050*/ 	.dword	_ZN39_INTERNAL_6035886a_4_k_cu_813cf2c5_75964cuda3std6ranges3__45__cpo4swapE
	.align		8
        /*0058*/ 	.dword	_ZN39_INTERNAL_6035886a_4_k_cu_813cf2c5_75964cuda3std6ranges3__45__cpo9iter_moveE
	.align		8
        /*0060*/ 	.dword	_ZN39_INTERNAL_6035886a_4_k_cu_813cf2c5_75964cute7productE
	.align		8
        /*0068*/ 	.dword	_ZN39_INTERNAL_6035886a_4_k_cu_813cf2c5_75964cute1_E
	.align		8
        /*0070*/ 	.dword	$str$25
	.align		8
        /*0078*/ 	.dword	$str$26
	.align		8
        /*0080*/ 	.dword	$str$27
	.align		8
        /*0088*/ 	.dword	$str$28


//--------------------- .text._ZN7cutlass13device_kernelINS_4gemm6kernel13GemmUniversalIN4cute5tupleIJiiiiEEENS1_10collective13CollectiveMmaINS1_35MainloopSm100TmaUmmaWarpSpecializedILi16ELi2ELi4ENS5_IJNS4_1CILi2EEESB_NSA_ILi1EEEEEEEENS5_IJNSA_ILi256EEENSA_ILi128EEENSA_ILi32EEEEEENS_10bfloat16_tENS5_IJlSC_lEEESJ_SK_NS4_8TiledMMAINS4_8MMA_AtomIJNS4_26SM100_MMA_F16BF16_2x1SM_SSISJ_SJ_fLi256ELi128ELNS4_4UMMA5MajorE0ELSP_0ELNSO_7ScaleInE0ELSQ_0EEEEEENS4_6LayoutINS5_IJSC_SC_SC_EEENS5_IJNSA_ILi0EEESV_SV_EEEEENS5_IJNS4_10UnderscoreESY_SY_EEEEENS4_28SM100_TMA_2SM_LOAD_MULTICASTENS4_14ComposedLayoutINS4_7SwizzleILi2ELi4ELi3EEENS4_18smem_ptr_flag_bitsILi16EEENST_INS5_IJNSA_ILi8EEESH_EEENS5_IJSH_SC_EEEEEEEvNS4_8identityENS4_18SM100_TMA_2SM_LOADES1B_vS1C_EENS_8epilogue10collective18CollectiveEpilogueINS1F_23Sm100TmaWarpSpecializedILi4ELi2ELi32ELb1ELb0EEEJNS5_IJSG_SG_SH_EEENS5_IJNST_ISG_SC_EENST_ISH_SC_EEEEESJ_SK_SJ_SK_NS1F_6fusion15FusionCallbacksIS1J_NS1O_17LinearCombinationISJ_fSJ_fLNS_15FloatRoundStyleE2EEES1K_S1N_JEEENS4_5SM1004TMEM4LOAD26SM100_TMEM_LOAD_32dp32b32xENS4_13SM90_TMA_LOADES1B_NS4_39AutoVectorizingCopyWithAssumedAlignmentILi128EEENS4_14SM90_TMA_STOREES1B_S20_S20_EEEvvEEEEvNT_6ParamsE --------------------------
	.section	.text._ZN7cutlass13device_kernelINS_4gemm6kernel13GemmUniversalIN4cute5tupleIJiiiiEEENS1_10collective13CollectiveMmaINS1_35MainloopSm100TmaUmmaWarpSpecializedILi16ELi2ELi4ENS5_IJNS4_1CILi2EEESB_NSA_ILi1EEEEEEEENS5_IJNSA_ILi256EEENSA_ILi128EEENSA_ILi32EEEEEENS_10bfloat16_tENS5_IJlSC_lEEESJ_SK_NS4_8TiledMMAINS4_8MMA_AtomIJNS4_26SM100_MMA_F16BF16_2x1SM_SSISJ_SJ_fLi256ELi128ELNS4_4UMMA5MajorE0ELSP_0ELNSO_7ScaleInE0ELSQ_0EEEEEENS4_6LayoutINS5_IJSC_SC_SC_EEENS5_IJNSA_ILi0EEESV_SV_EEEEENS5_IJNS4_10UnderscoreESY_SY_EEEEENS4_28SM100_TMA_2SM_LOAD_MULTICASTENS4_14ComposedLayoutINS4_7SwizzleILi2ELi4ELi3EEENS4_18smem_ptr_flag_bitsILi16EEENST_INS5_IJNSA_ILi8EEESH_EEENS5_IJSH_SC_EEEEEEEvNS4_8identityENS4_18SM100_TMA_2SM_LOADES1B_vS1C_EENS_8epilogue10collective18CollectiveEpilogueINS1F_23Sm100TmaWarpSpecializedILi4ELi2ELi32ELb1ELb0EEEJNS5_IJSG_SG_SH_EEENS5_IJNST_ISG_SC_EENST_ISH_SC_EEEEESJ_SK_SJ_SK_NS1F_6fusion15FusionCallbacksIS1J_NS1O_17LinearCombinationISJ_fSJ_fLNS_15FloatRoundStyleE2EEES1K_S1N_JEEENS4_5SM1004TMEM4LOAD26SM100_TMEM_LOAD_32dp32b32xENS4_13SM90_TMA_LOADES1B_NS4_39AutoVectorizingCopyWithAssumedAlignmentILi128EEENS4_14SM90_TMA_STOREES1B_S20_S20_EEEvvEEEEvNT_6ParamsE,"ax",@progbits
	.align	128
.text._ZN7cutlass13device_kernelINS_4gemm6kernel13GemmUniversalIN4cute5tupleIJiiiiEEENS1_10collective13CollectiveMmaINS1_35MainloopSm100TmaUmmaWarpSpecializedILi16ELi2ELi4ENS5_IJNS4_1CILi2EEESB_NSA_ILi1EEEEEEEENS5_IJNSA_ILi256EEENSA_ILi128EEENSA_ILi32EEEEEENS_10bfloat16_tENS5_IJlSC_lEEESJ_SK_NS4_8TiledMMAINS4_8MMA_AtomIJNS4_26SM100_MMA_F16BF16_2x1SM_SSISJ_SJ_fLi256ELi128ELNS4_4UMMA5MajorE0ELSP_0ELNSO_7ScaleInE0ELSQ_0EEEEEENS4_6LayoutINS5_IJSC_SC_SC_EEENS5_IJNSA_ILi0EEESV_SV_EEEEENS5_IJNS4_10UnderscoreESY_SY_EEEEENS4_28SM100_TMA_2SM_LOAD_MULTICASTENS4_14ComposedLayoutINS4_7SwizzleILi2ELi4ELi3EEENS4_18smem_ptr_flag_bitsILi16EEENST_INS5_IJNSA_ILi8EEESH_EEENS5_IJSH_SC_EEEEEEEvNS4_8identityENS4_18SM100_TMA_2SM_LOADES1B_vS1C_EENS_8epilogue10collective18CollectiveEpilogueINS1F_23Sm100TmaWarpSpecializedILi4ELi2ELi32ELb1ELb0EEEJNS5_IJSG_SG_SH_EEENS5_IJNST_ISG_SC_EENST_ISH_SC_EEEEESJ_SK_SJ_SK_NS1F_6fusion15FusionCallbacksIS1J_NS1O_17LinearCombinationISJ_fSJ_fLNS_15FloatRoundStyleE2EEES1K_S1N_JEEENS4_5SM1004TMEM4LOAD26SM100_TMEM_LOAD_32dp32b32xENS4_13SM90_TMA_LOADES1B_NS4_39AutoVectorizingCopyWithAssumedAlignmentILi128EEENS4_14SM90_TMA_STOREES1B_S20_S20_EEEvvEEEEvNT_6ParamsE:
        .type           _ZN7cutlass13device_kernelINS_4gemm6kernel13GemmUniversalIN4cute5tupleIJiiiiEEENS1_10collective13CollectiveMmaINS1_35MainloopSm100TmaUmmaWarpSpecializedILi16ELi2ELi4ENS5_IJNS4_1CILi2EEESB_NSA_ILi1EEEEEEEENS5_IJNSA_ILi256EEENSA_ILi128EEENSA_ILi32EEEEEENS_10bfloat16_tENS5_IJlSC_lEEESJ_SK_NS4_8TiledMMAINS4_8MMA_AtomIJNS4_26SM100_MMA_F16BF16_2x1SM_SSISJ_SJ_fLi256ELi128ELNS4_4UMMA5MajorE0ELSP_0ELNSO_7ScaleInE0ELSQ_0EEEEEENS4_6LayoutINS5_IJSC_SC_SC_EEENS5_IJNSA_ILi0EEESV_SV_EEEEENS5_IJNS4_10UnderscoreESY_SY_EEEEENS4_28SM100_TMA_2SM_LOAD_MULTICASTENS4_14ComposedLayoutINS4_7SwizzleILi2ELi4ELi3EEENS4_18smem_ptr_flag_bitsILi16EEENST_INS5_IJNSA_ILi8EEESH_EEENS5_IJSH_SC_EEEEEEEvNS4_8identityENS4_18SM100_TMA_2SM_LOADES1B_vS1C_EENS_8epilogue10collective18CollectiveEpilogueINS1F_23Sm100TmaWarpSpecializedILi4ELi2ELi32ELb1ELb0EEEJNS5_IJSG_SG_SH_EEENS5_IJNST_ISG_SC_EENST_ISH_SC_EEEEESJ_SK_SJ_SK_NS1F_6fusion15FusionCallbacksIS1J_NS1O_17LinearCombinationISJ_fSJ_fLNS_15FloatRoundStyleE2EEES1K_S1N_JEEENS4_5SM1004TMEM4LOAD26SM100_TMEM_LOAD_32dp32b32xENS4_13SM90_TMA_LOADES1B_NS4_39AutoVectorizingCopyWithAssumedAlignmentILi128EEENS4_14SM90_TMA_STOREES1B_S20_S20_EEEvvEEEEvNT_6ParamsE,@function
        .size           _ZN7cutlass13device_kernelINS_4gemm6kernel13GemmUniversalIN4cute5tupleIJiiiiEEENS1_10collective13CollectiveMmaINS1_35MainloopSm100TmaUmmaWarpSpecializedILi16ELi2ELi4ENS5_IJNS4_1CILi2EEESB_NSA_ILi1EEEEEEEENS5_IJNSA_ILi256EEENSA_ILi128EEENSA_ILi32EEEEEENS_10bfloat16_tENS5_IJlSC_lEEESJ_SK_NS4_8TiledMMAINS4_8MMA_AtomIJNS4_26SM100_MMA_F16BF16_2x1SM_SSISJ_SJ_fLi256ELi128ELNS4_4UMMA5MajorE0ELSP_0ELNSO_7ScaleInE0ELSQ_0EEEEEENS4_6LayoutINS5_IJSC_SC_SC_EEENS5_IJNSA_ILi0EEESV_SV_EEEEENS5_IJNS4_10UnderscoreESY_SY_EEEEENS4_28SM100_TMA_2SM_LOAD_MULTICASTENS4_14ComposedLayoutINS4_7SwizzleILi2ELi4ELi3EEENS4_18smem_ptr_flag_bitsILi16EEENST_INS5_IJNSA_ILi8EEESH_EEENS5_IJSH_SC_EEEEEEEvNS4_8identityENS4_18SM100_TMA_2SM_LOADES1B_vS1C_EENS_8epilogue10collective18CollectiveEpilogueINS1F_23Sm100TmaWarpSpecializedILi4ELi2ELi32ELb1ELb0EEEJNS5_IJSG_SG_SH_EEENS5_IJNST_ISG_SC_EENST_ISH_SC_EEEEESJ_SK_SJ_SK_NS1F_6fusion15FusionCallbacksIS1J_NS1O_17LinearCombinationISJ_fSJ_fLNS_15FloatRoundStyleE2EEES1K_S1N_JEEENS4_5SM1004TMEM4LOAD26SM100_TMEM_LOAD_32dp32b32xENS4_13SM90_TMA_LOADES1B_NS4_39AutoVectorizingCopyWithAssumedAlignmentILi128EEENS4_14SM90_TMA_STOREES1B_S20_S20_EEEvvEEEEvNT_6ParamsE,(.L_x_234 - _ZN7cutlass13device_kernelINS_4gemm6kernel13GemmUniversalIN4cute5tupleIJiiiiEEENS1_10collective13CollectiveMmaINS1_35MainloopSm100TmaUmmaWarpSpecializedILi16ELi2ELi4ENS5_IJNS4_1CILi2EEESB_NSA_ILi1EEEEEEEENS5_IJNSA_ILi256EEENSA_ILi128EEENSA_ILi32EEEEEENS_10bfloat16_tENS5_IJlSC_lEEESJ_SK_NS4_8TiledMMAINS4_8MMA_AtomIJNS4_26SM100_MMA_F16BF16_2x1SM_SSISJ_SJ_fLi256ELi128ELNS4_4UMMA5MajorE0ELSP_0ELNSO_7ScaleInE0ELSQ_0EEEEEENS4_6LayoutINS5_IJSC_SC_SC_EEENS5_IJNSA_ILi0EEESV_SV_EEEEENS5_IJNS4_10UnderscoreESY_SY_EEEEENS4_28SM100_TMA_2SM_LOAD_MULTICASTENS4_14ComposedLayoutINS4_7SwizzleILi2ELi4ELi3EEENS4_18smem_ptr_flag_bitsILi16EEENST_INS5_IJNSA_ILi8EEESH_EEENS5_IJSH_SC_EEEEEEEvNS4_8identityENS4_18SM100_TMA_2SM_LOADES1B_vS1C_EENS_8epilogue10collective18CollectiveEpilogueINS1F_23Sm100TmaWarpSpecializedILi4ELi2ELi32ELb1ELb0EEEJNS5_IJSG_SG_SH_EEENS5_IJNST_ISG_SC_EENST_ISH_SC_EEEEESJ_SK_SJ_SK_NS1F_6fusion15FusionCallbacksIS1J_NS1O_17LinearCombinationISJ_fSJ_fLNS_15FloatRoundStyleE2EEES1K_S1N_JEEENS4_5SM1004TMEM4LOAD26SM100_TMEM_LOAD_32dp32b32xENS4_13SM90_TMA_LOADES1B_NS4_39AutoVectorizingCopyWithAssumedAlignmentILi128EEENS4_14SM90_TMA_STOREES1B_S20_S20_EEEvvEEEEvNT_6ParamsE)
        .other          _ZN7cutlass13device_kernelINS_4gemm6kernel13GemmUniversalIN4cute5tupleIJiiiiEEENS1_10collective13CollectiveMmaINS1_35MainloopSm100TmaUmmaWarpSpecializedILi16ELi2ELi4ENS5_IJNS4_1CILi2EEESB_NSA_ILi1EEEEEEEENS5_IJNSA_ILi256EEENSA_ILi128EEENSA_ILi32EEEEEENS_10bfloat16_tENS5_IJlSC_lEEESJ_SK_NS4_8TiledMMAINS4_8MMA_AtomIJNS4_26SM100_MMA_F16BF16_2x1SM_SSISJ_SJ_fLi256ELi128ELNS4_4UMMA5MajorE0ELSP_0ELNSO_7ScaleInE0ELSQ_0EEEEEENS4_6LayoutINS5_IJSC_SC_SC_EEENS5_IJNSA_ILi0EEESV_SV_EEEEENS5_IJNS4_10UnderscoreESY_SY_EEEEENS4_28SM100_TMA_2SM_LOAD_MULTICASTENS4_14ComposedLayoutINS4_7SwizzleILi2ELi4ELi3EEENS4_18smem_ptr_flag_bitsILi16EEENST_INS5_IJNSA_ILi8EEESH_EEENS5_IJSH_SC_EEEEEEEvNS4_8identityENS4_18SM100_TMA_2SM_LOADES1B_vS1C_EENS_8epilogue10collective18CollectiveEpilogueINS1F_23Sm100TmaWarpSpecializedILi4ELi2ELi32ELb1ELb0EEEJNS5_IJSG_SG_SH_EEENS5_IJNST_ISG_SC_EENST_ISH_SC_EEEEESJ_SK_SJ_SK_NS1F_6fusion15FusionCallbacksIS1J_NS1O_17LinearCombinationISJ_fSJ_fLNS_15FloatRoundStyleE2EEES1K_S1N_JEEENS4_5SM1004TMEM4LOAD26SM100_TMEM_LOAD_32dp32b32xENS4_13SM90_TMA_LOADES1B_NS4_39AutoVectorizingCopyWithAssumedAlignmentILi128EEENS4_14SM90_TMA_STOREES1B_S20_S20_EEEvvEEEEvNT_6ParamsE,@"STO_CUDA_ENTRY STV_DEFAULT"
_ZN7cutlass13device_kernelINS_4gemm6kernel13GemmUniversalIN4cute5tupleIJiiiiEEENS1_10collective13CollectiveMmaINS1_35MainloopSm100TmaUmmaWarpSpecializedILi16ELi2ELi4ENS5_IJNS4_1CILi2EEESB_NSA_ILi1EEEEEEEENS5_IJNSA_ILi256EEENSA_ILi128EEENSA_ILi32EEEEEENS_10bfloat16_tENS5_IJlSC_lEEESJ_SK_NS4_8TiledMMAINS4_8MMA_AtomIJNS4_26SM100_MMA_F16BF16_2x1SM_SSISJ_SJ_fLi256ELi128ELNS4_4UMMA5MajorE0ELSP_0ELNSO_7ScaleInE0ELSQ_0EEEEEENS4_6LayoutINS5_IJSC_SC_SC_EEENS5_IJNSA_ILi0EEESV_SV_EEEEENS5_IJNS4_10UnderscoreESY_SY_EEEEENS4_28SM100_TMA_2SM_LOAD_MULTICASTENS4_14ComposedLayoutINS4_7SwizzleILi2ELi4ELi3EEENS4_18smem_ptr_flag_bitsILi16EEENST_INS5_IJNSA_ILi8EEESH_EEENS5_IJSH_SC_EEEEEEEvNS4_8identityENS4_18SM100_TMA_2SM_LOADES1B_vS1C_EENS_8epilogue10collective18CollectiveEpilogueINS1F_23Sm100TmaWarpSpecializedILi4ELi2ELi32ELb1ELb0EEEJNS5_IJSG_SG_SH_EEENS5_IJNST_ISG_SC_EENST_ISH_SC_EEEEESJ_SK_SJ_SK_NS1F_6fusion15FusionCallbacksIS1J_NS1O_17LinearCombinationISJ_fSJ_fLNS_15FloatRoundStyleE2EEES1K_S1N_JEEENS4_5SM1004TMEM4LOAD26SM100_TMEM_LOAD_32dp32b32xENS4_13SM90_TMA_LOADES1B_NS4_39AutoVectorizingCopyWithAssumedAlignmentILi128EEENS4_14SM90_TMA_STOREES1B_S20_S20_EEEvvEEEEvNT_6ParamsE:
[----:B------:R-:W1:Y:S01]  /*0000*/  LDC R1, c[0x0][0x37c] ;  /* 0x0000df00ff017b82 */ /* 0x000e620000000800 */
[----:B------:R-:W2:Y:S01]  /*0010*/  S2R R95, SR_TID.X ;  /* 0x00000000005f7919 */ /* 0x000ea20000002100 */
[----:B------:R-:W3:Y:S06]  /*0020*/  LDCU.64 UR8, c[0x0][0x890] ;  /* 0x00011200ff0877ac */ /* 0x000eec0008000a00 */
[----:B------:R-:W4:Y:S01]  /*0030*/  S2UR UR4, SR_CgaCtaId ;  /* 0x00000000000479c3 */ /* 0x000f220000008800 */
[----:B------:R-:W-:Y:S02]  /*0040*/  PRMT R80, RZ, 0x7610, R80 ;  /* 0x00007610ff507816 */ /* 0x000fe40000000050 */
[----:B------:R-:W-:Y:S01]  /*0050*/  ELECT P1, URZ, PT ;  /* 0x0000000000ff782f */ /* 0x000fe20003820000 */
[----:B---3--:R-:W-:-:S04]  /*0060*/  UISETP.NE.U32.AND UP0, UPT, UR8, URZ, UPT ;  /* 0x000000ff0800728c */ /* 0x008fc8000bf05070 */
[----:B------:R-:W-:Y:S02]  /*0070*/  UISETP.NE.AND.EX UP0, UPT, UR9, URZ, UPT, UP0 ;  /* 0x000000ff0900728c */ /* 0x000fe4000bf05300 */
[----:B----4-:R-:W-:Y:S02]  /*0080*/  ULOP3.LUT UR33, UR4, 0x1, URZ, 0xc0, !UPT ;  /* 0x0000000104217892 */ /* 0x010fe4000f8ec0ff */
[----:B------:R-:W-:Y:S01]  /*0090*/  ULOP3.LUT UR34, UR4, 0x1, URZ, 0x3c, !UPT ;  /* 0x0000000104227892 */ /* 0x000fe2000f8e3cff */
[----:B--2---:R-:W-:-:S05]  /*00a0*/  SHF.R.U32.HI R81, RZ, 0x5, R95 ;  /* 0x00000005ff517819 */ /* 0x004fca000001165f */
[----:B------:R-:W2:Y:S02]  /*00b0*/  SHFL.IDX PT, R0, R81, RZ, 0x1f ;  /* 0x00001fff51007589 */ /* 0x000ea400000e0000 */
[----:B--2---:R-:W-:Y:S01]  /*00c0*/  R2UR UR13, R0 ;  /* 0x00000000000d72ca */ /* 0x004fe200000e0000 */
[----:B-1----:R-:W-:-:S14]  /*00d0*/  BRA.U UP0, `(.L_x_0) ;  /* 0x0000000100307547 */ /* 0x002fdc000b800000 */
[----:B------:R-:W1:Y:S02]  /*00e0*/  LDCU.64 UR4, c[0x0][0x888] ;  /* 0x00011100ff0477ac */ /* 0x000e640008000a00 */
[----:B-1----:R-:W-:-:S04]  /*00f0*/  UISETP.NE.U32.AND UP0, UPT, UR4, URZ, UPT ;  /* 0x000000ff0400728c */ /* 0x002fc8000bf05070 */
[----:B------:R-:W-:-:S09]  /*0100*/  UISETP.NE.AND.EX UP0, UPT, UR5, URZ, UPT, UP0 ;  /* 0x000000ff0500728c */ /* 0x000fd2000bf05300 */
[----:B------:R-:W-:Y:S05]  /*0110*/  BRA.U !UP0, `(.L_x_1) ;  /* 0x0000000108147547 */ /* 0x000fea000b800000 */
[----:B------:R-:W1:Y:S01]  /*0120*/  LDC.64 R2, c[0x0][0x888] ;  /* 0x00022200ff027b82 */ /* 0x000e620000000a00 */
[----:B------:R-:W1:Y:S02]  /*0130*/  LDCU.64 UR4, c[0x0][0x358] ;  /* 0x00006b00ff0477ac */ /* 0x000e640008000a00 */
[----:B-1----:R1:W5:Y:S01]  /*0140*/  LDG.E R41, desc[UR4][R2.64] ;  /* 0x0000000402297981 */ /* 0x002362000c1e1900 */
[----:B------:R-:W-:Y:S01]  /*0150*/  HFMA2 R80, -RZ, RZ, 0, 5.9604644775390625e-08 ;  /* 0x00000001ff507431 */ /* 0x000fe200000001ff */
[----:B------:R-:W-:Y:S05]  /*0160*/  BRA `(.L_x_0) ;  /* 0x00000000000c7947 */ /* 0x000fea0003800000 */
.L_x_1:
[----:B------:R-:W1:Y:S01]  /*0170*/  LDCU UR4, c[0x0][0x880] ;  /* 0x00011000ff0477ac */ /* 0x000e620008000800 */
[----:B------:R-:W-:Y:S01]  /*0180*/  HFMA2 R80, -RZ, RZ, 0, 5.9604644775390625e-08 ;  /* 0x00000001ff507431 */ /* 0x000fe200000001ff */
[----:B-1----:R-:W-:-:S07]  /*0190*/  MOV R41, UR4 ;  /* 0x0000000400297c02 */ /* 0x002fce0008000f00 */
.L_x_0:
[----:B------:R-:W2:Y:S02]  /*01a0*/  LDCU.64 UR4, c[0x0][0x8b0] ;  /* 0x00011600ff0477ac */ /* 0x000ea40008000a00 */
[----:B--2---:R-:W-:-:S04]  /*01b0*/  UISETP.NE.U32.AND UP0, UPT, UR4, URZ, UPT ;  /* 0x000000ff0400728c */ /* 0x004fc8000bf05070 */
[----:B------:R-:W-:-:S09]  /*01c0*/  UISETP.NE.AND.EX UP0, UPT, UR5, URZ, UPT, UP0 ;  /* 0x000000ff0500728c */ /* 0x000fd2000bf05300 */
[----:B------:R-:W-:Y:S05]  /*01d0*/  BRA.U UP0, `(.L_x_2) ;  /* 0x0000000100287547 */ /* 0x000fea000b800000 */
[----:B------:R-:W2:Y:S02]  /*01e0*/  LDCU.64 UR4, c[0x0][0x8a8] ;  /* 0x00011500ff0477ac */ /* 0x000ea40008000a00 */
[----:B--2---:R-:W-:-:S04]  /*01f0*/  UISETP.NE.U32.AND UP0, UPT, UR4, URZ, UPT ;  /* 0x000000ff0400728c */ /* 0x004fc8000bf05070 */
[----:B------:R-:W-:-:S09]  /*0200*/  UISETP.NE.AND.EX UP0, UPT, UR5, URZ, UPT, UP0 ;  /* 0x000000ff0500728c */ /* 0x000fd2000bf05300 */
[----:B------:R-:W-:Y:S05]  /*0210*/  BRA.U !UP0, `(.L_x_3) ;  /* 0x0000000108107547 */ /* 0x000fea000b800000 */
[----:B------:R-:W2:Y:S01]  /*0220*/  LDC.64 R38, c[0x0][0x8a8] ;  /* 0x00022a00ff267b82 */ /* 0x000ea20000000a00 */
[----:B------:R-:W2:Y:S02]  /*0230*/  LDCU.64 UR4, c[0x0][0x358] ;  /* 0x00006b00ff0477ac */ /* 0x000ea40008000a00 */
[----:B--2---:R2:W5:Y:S01]  /*0240*/  LDG.E R38, desc[UR4][R38.64] ;  /* 0x0000000426267981 */ /* 0x004562000c1e1900 */
[----:B------:R-:W-:Y:S05]  /*0250*/  BRA `(.L_x_2) ;  /* 0x0000000000087947 */ /* 0x000fea0003800000 */
.L_x_3:
[----:B------:R-:W2:Y:S02]  /*0260*/  LDCU UR4, c[0x0][0x8a0] ;  /* 0x00011400ff0477ac */ /* 0x000ea40008000800 */
[----:B--2---:R-:W-:Y:S02]  /*0270*/  MOV R38, UR4 ;  /* 0x0000000400267c02 */ /* 0x004fe40008000f00 */
.L_x_2:
[----:B------:R-:W-:Y:S01]  /*0280*/  IMAD.U32 R0, RZ, RZ, UR13 ;  /* 0x0000000dff007e24 */ /* 0x000fe2000f8e00ff */
[----:B------:R-:W-:Y:S04]  /*0290*/  BSSY.RECONVERGENT B0, `(.L_x_4) ;  /* 0x000000c000007945 */ /* 0x000fe80003800200 */
[C---:B------:R-:W-:Y:S02]  /*02a0*/  ISETP.NE.OR P2, PT, R0.reuse, 0x1, !P1 ;  /* 0x000000010000780c */ /* 0x040fe40004f45670 */
[----:B------:R-:W-:-:S11]  /*02b0*/  ISETP.NE.OR P0, PT, R0, 0x3, !P1 ;  /* 0x000000030000780c */ /* 0x000fd60004f05670 */
[----:B------:R-:W-:Y:S05]  /*02c0*/  @P2 BRA `(.L_x_5) ;  /* 0x0000000000202947 */ /* 0x000fea0003800000 */
[----:B------:R-:W3:Y:S02]  /*02d0*/  LDCU.64 UR4, c[0x0][0x348] ;  /* 0x00006900ff0477ac */ /* 0x000ee40008000a00 */
[----:B---3--:R-:W-:Y:S02]  /*02e0*/  UIADD3 UR6, UP1, UPT, UR4, 0x80, URZ ;  /* 0x0000008004067890 */ /* 0x008fe4000ff3e0ff */
[----:B------:R-:W-:Y:S02]  /*02f0*/  UIADD3 UR4, UP0, UPT, UR4, 0x180, URZ ;  /* 0x0000018004047890 */ /* 0x000fe4000ff1e0ff */
[----:B------:R-:W-:Y:S02]  /*0300*/  UIADD3.X UR7, UPT, UPT, URZ, UR5, URZ, UP1, !UPT ;  /* 0x00000005ff077290 */ /* 0x000fe40008ffe4ff */
[----:B------:R-:W-:-:S07]  /*0310*/  UIADD3.X UR5, UPT, UPT, URZ, UR5, URZ, UP0, !UPT ;  /* 0x00000005ff057290 */ /* 0x000fce00087fe4ff */
[----:B------:R3:W-:Y:S02]  /*0320*/  UTMACCTL.PF [UR6] ;  /* 0x00000000060079b9 */ /* 0x0007e40008040000 */
[----:B------:R3:W-:Y:S02]  /*0330*/  UTMACCTL.PF [UR4] ;  /* 0x00000000040079b9 */ /* 0x0007e40008040000 */
[----:B---3--:R-:W-:Y:S01]  /*0340*/  NOP ;  /* 0x0000000000007918 */ /* 0x008fe20000000000 */
.L_x_5:
[----:B------:R-:W-:Y:S05]  /*0350*/  BSYNC.RECONVERGENT B0 ;  /* 0x0000000000007941 */ /* 0x000fea0003800200 */
.L_x_4:
[----:B------:R-:W-:Y:S04]  /*0360*/  BSSY.RECONVERGENT B0, `(.L_x_6) ;  /* 0x000000a000007945 */ /* 0x000fe80003800200 */
        /* <DEDUP_REMOVED lines=9> */
.L_x_7:
[----:B------:R-:W-:Y:S05]  /*0400*/  BSYNC.RECONVERGENT B0 ;  /* 0x0000000000007941 */ /* 0x000fea0003800200 */
.L_x_6:
[----:B------:R-:W3:Y:S01]  /*0410*/  LDCU.64 UR4, c[0x0][0x888] ;  /* 0x00011100ff0477ac */ /* 0x000ee20008000a00 */
[----:B------:R-:W-:Y:S02]  /*0420*/  UISETP.EQ.U32.AND UP1, UPT, UR8, URZ, UPT ;  /* 0x000000ff0800728c */ /* 0x000fe4000bf22070 */
[----:B------:R-:W-:Y:S02]  /*0430*/  UPLOP3.LUT UP3, UPT, UPT, UPT, UPT, 0x80, 0x8 ;  /* 0x000000000008789c */ /* 0x000fe40003f6f070 */
[----:B---3--:R-:W-:-:S04]  /*0440*/  UISETP.NE.U32.AND UP0, UPT, UR4, URZ, UPT ;  /* 0x000000ff0400728c */ /* 0x008fc8000bf05070 */
[----:B------:R-:W-:-:S04]  /*0450*/  UISETP.NE.AND.EX UP0, UPT, UR5, URZ, UPT, UP0 ;  /* 0x000000ff0500728c */ /* 0x000fc8000bf05300 */
[----:B------:R-:W-:-:S04]  /*0460*/  UISETP.EQ.OR.EX UP2, UPT, UR9, URZ, !UP0, UP1 ;  /* 0x000000ff0900728c */ /* 0x000fc8000c742710 */
[----:B------:R-:W-:-:S06]  /*0470*/  UP2UR UR4, UPR, URZ, 0x4 ;  /* 0x00000004ff047883 */ /* 0x000fcc0008000000 */
[----:B------:R-:W-:Y:S01]  /*0480*/  MOV R84, UR4 ;  /* 0x0000000400547c02 */ /* 0x000fe20008000f00 */
[----:B------:R-:W-:Y:S06]  /*0490*/  BRA.U !UP2, `(.L_x_8) ;  /* 0x000000010a207547 */ /* 0x000fec000b800000 */
[----:B------:R-:W-:Y:S01]  /*04a0*/  UISETP.NE.U32.AND UP1, UPT, UR8, URZ, UPT ;  /* 0x000000ff0800728c */ /* 0x000fe2000bf25070 */
[----:B-----5:R-:W-:Y:S01]  /*04b0*/  FSETP.NEU.AND P0, PT, R41, RZ, PT ;  /* 0x000000ff2900720b */ /* 0x020fe20003f0d000 */
[----:B------:R-:W-:Y:S02]  /*04c0*/  USEL UR4, URZ, 0xffffffff, UP0 ;  /* 0xffffffffff047887 */ /* 0x000fe40008000000 */
[----:B------:R-:W-:-:S10]  /*04d0*/  UISETP.NE.AND.EX UP1, UPT, UR9, URZ, UPT, UP1 ;  /* 0x000000ff0900728c */ /* 0x000fd4000bf25310 */
[----:B------:R-:W-:Y:S01]  /*04e0*/  VOTEU.ANY UP0, P0 ;  /* 0x0000000000ff7886 */ /* 0x000fe20000000100 */
[----:B------:R-:W-:-:S04]  /*04f0*/  @!UP1 USEL UR4, URZ, 0xffffffff, UP0 ;  /* 0xffffffffff049887 */ /* 0x000fc80008000000 */
[----:B------:R-:W-:-:S04]  /*0500*/  ULOP3.LUT UR4, UR4, 0x1, URZ, 0xc0, !UPT ;  /* 0x0000000104047892 */ /* 0x000fc8000f8ec0ff */
[----:B------:R-:W-:-:S11]  /*0510*/  UISETP.NE.U32.AND UP3, UPT, UR4, 0x1, UPT ;  /* 0x000000010400788c */ /* 0x000fd6000bf65070 */
.L_x_8:
[----:B------:R-:W3:Y:S01]  /*0520*/  SHFL.IDX PT, R0, R81, RZ, 0x1f ;  /* 0x00001fff51007589 */ /* 0x000ee200000e0000 */
[----:B------:R-:W-:-:S04]  /*0530*/  UISETP.NE.AND UP0, UPT, UR13, 0x2, UPT ;  /* 0x000000020d00788c */ /* 0x000fc8000bf05270 */
[----:B------:R-:W-:Y:S02]  /*0540*/  UISETP.EQ.AND UP1, UPT, UR33, URZ, !UP0 ;  /* 0x000000ff2100728c */ /* 0x000fe4000c722270 */
[----:B------:R-:W-:-:S04]  /*0550*/  USEL UR48, URZ, 0x1, UP0 ;  /* 0x00000001ff307887 */ /* 0x000fc80008000000 */
[----:B------:R-:W-:Y:S02]  /*0560*/  PLOP3.LUT P3, PT, P1, PT, UP1, 0x80, 0x8 ;  /* 0x000000000008781c */ /* 0x000fe40000f6f018 */
[----:B---3--:R-:W-:-:S13]  /*0570*/  ISETP.NE.AND P0, PT, R0, RZ, PT ;  /* 0x000000ff0000720c */ /* 0x008fda0003f05270 */
[----:B------:R-:W-:Y:S05]  /*0580*/  @P0 BRA `(.L_x_9) ;  /* 0x0000000000c40947 */ /* 0x000fea0003800000 */
[----:B------:R-:W-:Y:S01]  /*0590*/  ELECT P0, URZ, PT ;  /* 0x0000000000ff782f */ /* 0x000fe20003800000 */
[----:B------:R-:W-:-:S12]  /*05a0*/  BSSY.RECONVERGENT B0, `(.L_x_9) ;  /* 0x000002f000007945 */ /* 0x000fd80003800200 */
[----:B------:R-:W-:Y:S05]  /*05b0*/  @!P0 BRA `(.L_x_10) ;  /* 0x0000000000b48947 */ /* 0x000fea0003800000 */
[----:B------:R-:W3:Y:S01]  /*05c0*/  S2UR UR5, SR_CgaCtaId ;  /* 0x00000000000579c3 */ /* 0x000ee20000008800 */
[----:B------:R-:W-:Y:S01]  /*05d0*/  UMOV UR4, 0x400 ;  /* 0x0000040000047882 */ /* 0x000fe20000000000 */
[----:B------:R-:W-:Y:S01]  /*05e0*/  UMOV UR8, 0x1 ;  /* 0x0000000100087882 */ /* 0x000fe20000000000 */
[----:B------:R-:W-:Y:S01]  /*05f0*/  UMOV UR6, 0x2 ;  /* 0x0000000200067882 */ /* 0x000fe20000000000 */
[----:B------:R-:W-:-:S04]  /*0600*/  UIADD3 UR8, UPT, UPT, -UR8, 0x100000, URZ ;  /* 0x0010000008087890 */ /* 0x000fc8000fffe1ff */
[----:B------:R-:W-:Y:S02]  /*0610*/  USHF.L.U32 UR9, UR8, 0xb, URZ ;  /* 0x0000000b08097899 */ /* 0x000fe400080006ff */
[----:B------:R-:W-:Y:S02]  /*0620*/  USHF.L.U32 UR8, UR8, 0x1, URZ ;  /* 0x0000000108087899 */ /* 0x000fe400080006ff */
[----:B------:R-:W-:-:S04]  /*0630*/  UIADD3 UR6, UPT, UPT, -UR6, 0x100000, URZ ;  /* 0x0010000006067890 */ /* 0x000fc8000fffe1ff */
[----:B------:R-:W-:Y:S02]  /*0640*/  USHF.L.U32 UR7, UR6, 0xb, URZ ;  /* 0x0000000b06077899 */ /* 0x000fe400080006ff */
[----:B------:R-:W-:Y:S02]  /*0650*/  USHF.L.U32 UR6, UR6, 0x1, URZ ;  /* 0x0000000106067899 */ /* 0x000fe400080006ff */
[----:B---3--:R-:W-:Y:S01]  /*0660*/  ULEA UR4, UR5, UR4, 0x18 ;  /* 0x0000000405047291 */ /* 0x008fe2000f8ec0ff */
[----:B------:R-:W3:Y:S11]  /*0670*/  FENCE.VIEW.ASYNC.S ;  /* 0x00000000000073c6 */ /* 0x000ef60000000000 */
[----:B---3--:R3:W4:Y:S01]  /*0680*/  SYNCS.EXCH.64 URZ, [UR4], UR8 ;  /* 0x0000000804ff75b2 */ /* 0x0087220008000100 */
[----:B------:R3:W1:Y:S01]  /*0690*/  SYNCS.EXCH.64 URZ, [UR4+0x80], UR6 ;  /* 0x0000800604ff75b2 */ /* 0x0006620008000100 */
        /* <DEDUP_REMOVED lines=29> */
[----:B------:R3:W1:Y:S02]  /*0870*/  SYNCS.EXCH.64 URZ, [UR4+0xf8], UR6 ;  /* 0x0000f80604ff75b2 */ /* 0x0006640008000100 */
[----:B---34-:R-:W-:Y:S01]  /*0880*/  NOP ;  /* 0x0000000000007918 */ /* 0x018fe20000000000 */
.L_x_10:
[----:B------:R-:W-:Y:S05]  /*0890*/  BSYNC.RECONVERGENT B0 ;  /* 0x0000000000007941 */ /* 0x000fea0003800200 */
.L_x_9:
[----:B------:R-:W3:Y:S01]  /*08a0*/  SHFL.IDX PT, R0, R81, RZ, 0x1f ;  /* 0x00001fff51007589 */ /* 0x000ee200000e0000 */
[----:B------:R-:W-:Y:S01]  /*08b0*/  NOP ;  /* 0x0000000000007918 */ /* 0x000fe20000000000 */
[----:B---3--:R-:W-:-:S13]  /*08c0*/  ISETP.NE.AND P0, PT, R0, 0x1, PT ;  /* 0x000000010000780c */ /* 0x008fda0003f05270 */
[----:B------:R-:W-:Y:S05]  /*08d0*/  @P0 BRA `(.L_x_11) ;  /* 0x0000000000580947 */ /* 0x000fea0003800000 */
        /* <DEDUP_REMOVED lines=9> */
[----:B------:R-:W-:Y:S01]  /*0970*/  USHF.L.U32 UR6, UR6, 0x1, URZ ;  /* 0x0000000106067899 */ /* 0x000fe200080006ff */
[----:B------:R-:W-:Y:S01]  /*0980*/  ELECT P0, URZ, PT ;  /* 0x0000000000ff782f */ /* 0x000fe20003800000 */
[----:B---3--:R-:W-:Y:S01]  /*0990*/  ULEA UR4, UR5, UR4, 0x18 ;  /* 0x0000000405047291 */ /* 0x008fe2000f8ec0ff */
[----:B------:R-:W3:Y:S11]  /*09a0*/  FENCE.VIEW.ASYNC.S ;  /* 0x00000000000073c6 */ /* 0x000ef60000000000 */
[----:B---3--:R3:W4:Y:S01]  /*09b0*/  SYNCS.EXCH.64 URZ, [UR4+0x100], UR8 ;  /* 0x0001000804ff75b2 */ /* 0x0087220008000100 */
[----:B------:R3:W1:Y:S01]  /*09c0*/  SYNCS.EXCH.64 URZ, [UR4+0x120], UR6 ;  /* 0x0001200604ff75b2 */ /* 0x0006620008000100 */
[----:B------:R3:W1:Y:S01]  /*09d0*/  SYNCS.EXCH.64 URZ, [UR4+0x108], UR8 ;  /* 0x0001080804ff75b2 */ /* 0x0006620008000100 */
[----:B------:R3:W1:Y:S01]  /*09e0*/  SYNCS.EXCH.64 URZ, [UR4+0x128], UR6 ;  /* 0x0001280604ff75b2 */ /* 0x0006620008000100 */
[----:B------:R3:W1:Y:S01]  /*09f0*/  SYNCS.EXCH.64 URZ, [UR4+0x110], UR8 ;  /* 0x0001100804ff75b2 */ /* 0x0006620008000100 */
[----:B------:R3:W1:Y:S01]  /*0a00*/  SYNCS.EXCH.64 URZ, [UR4+0x130], UR6 ;  /* 0x0001300604ff75b2 */ /* 0x0006620008000100 */
[----:B------:R3:W1:Y:S01]  /*0a10*/  SYNCS.EXCH.64 URZ, [UR4+0x118], UR8 ;  /* 0x0001180804ff75b2 */ /* 0x0006620008000100 */
[----:B------:R3:W1:Y:S01]  /*0a20*/  SYNCS.EXCH.64 URZ, [UR4+0x138], UR6 ;  /* 0x0001380604ff75b2 */ /* 0x0006620008000100 */
[----:B------:R-:W-:Y:S01]  /*0a30*/  NOP ;  /* 0x0000000000007918 */ /* 0x000fe20000000000 */
.L_x_11:
[----:B------:R-:W2:Y:S01]  /*0a40*/  SHFL.IDX PT, R0, R81, RZ, 0x1f ;  /* 0x00001fff51007589 */ /* 0x000ea200000e0000 */
[----:B------:R-:W-:Y:S01]  /*0a50*/  NOP ;  /* 0x0000000000007918 */ /* 0x000fe20000000000 */
[----:B--2---:R-:W-:-:S13]  /*0a60*/  ISETP.NE.AND P0, PT, R0, 0x3, PT ;  /* 0x000000030000780c */ /* 0x004fda0003f05270 */
[----:B------:R-:W-:Y:S05]  /*0a70*/  @P0 BRA `(.L_x_12) ;  /* 0x0000000000300947 */ /* 0x000fea0003800000 */
[----:B---3--:R-:W2:Y:S01]  /*0a80*/  S2UR UR6, SR_CgaCtaId ;  /* 0x00000000000679c3 */ /* 0x008ea20000008800 */
[----:B------:R-:W-:Y:S01]  /*0a90*/  UMOV UR4, 0x400 ;  /* 0x0000040000047882 */ /* 0x000fe20000000000 */
[----:B------:R-:W-:Y:S01]  /*0aa0*/  UMOV UR5, 0x20 ;  /* 0x0000002000057882 */ /* 0x000fe20000000000 */
[----:B------:R-:W-:Y:S01]  /*0ab0*/  ELECT P0, URZ, PT ;  /* 0x0000000000ff782f */ /* 0x000fe20003800000 */
[----:B--2---:R-:W-:Y:S02]  /*0ac0*/  ULEA UR6, UR6, UR4, 0x18 ;  /* 0x0000000406067291 */ /* 0x004fe4000f8ec0ff */
[----:B------:R-:W-:-:S04]  /*0ad0*/  UIADD3 UR4, UPT, UPT, -UR5, 0x100000, URZ ;  /* 0x0010000005047890 */ /* 0x000fc8000fffe1ff */
[----:B------:R-:W-:Y:S02]  /*0ae0*/  USHF.L.U32 UR5, UR4, 0xb, URZ ;  /* 0x0000000b04057899 */ /* 0x000fe400080006ff */
[----:B------:R-:W-:Y:S01]  /*0af0*/  USHF.L.U32 UR4, UR4, 0x1, URZ ;  /* 0x0000000104047899 */ /* 0x000fe200080006ff */
[----:B------:R-:W2:Y:S11]  /*0b00*/  FENCE.VIEW.ASYNC.S ;  /* 0x00000000000073c6 */ /* 0x000eb60000000000 */
[----:B--2---:R2:W3:Y:S01]  /*0b10*/  SYNCS.EXCH.64 URZ, [UR6+0x140], UR4 ;  /* 0x0001400406ff75b2 */ /* 0x0044e20008000100 */
[----:B------:R2:W1:Y:S01]  /*0b20*/  SYNCS.EXCH.64 URZ, [UR6+0x148], UR4 ;  /* 0x0001480406ff75b2 */ /* 0x0004620008000100 */
[----:B------:R-:W-:Y:S01]  /*0b30*/  NOP ;  /* 0x0000000000007918 */ /* 0x000fe20000000000 */
.L_x_12:
[----:B------:R-:W4:Y:S01]  /*0b40*/  SHFL.IDX PT, R0, R81, RZ, 0x1f ;  /* 0x00001fff51007589 */ /* 0x000f2200000e0000 */
[----:B------:R-:W-:Y:S01]  /*0b50*/  NOP ;  /* 0x0000000000007918 */ /* 0x000fe20000000000 */
[----:B----4-:R-:W-:-:S13]  /*0b60*/  ISETP.NE.AND P0, PT, R0, 0x4, PT ;  /* 0x000000040000780c */ /* 0x010fda0003f05270 */
[----:B------:R-:W-:Y:S05]  /*0b70*/  @P0 BRA `(.L_x_13) ;  /* 0x00000000004c0947 */ /* 0x000fea0003800000 */
[----:B--2---:R-:W2:Y:S01]  /*0b80*/  S2UR UR5, SR_CgaCtaId ;  /* 0x00000000000579c3 */ /* 0x004ea20000008800 */
[----:B---3--:R-:W-:Y:S01]  /*0b90*/  UMOV UR4, 0x3a0 ;  /* 0x000003a000047882 */ /* 0x008fe20000000000 */
[----:B------:R-:W-:Y:S01]  /*0ba0*/  UMOV UR6, 0x400 ;  /* 0x0000040000067882 */ /* 0x000fe20000000000 */
[----:B------:R-:W-:Y:S01]  /*0bb0*/  USEL UR4, UR4, 0x320, UP3 ;  /* 0x0000032004047887 */ /* 0x000fe20009800000 */
[----:B------:R-:W-:Y:S01]  /*0bc0*/  UMOV UR8, 0x1 ;  /* 0x0000000100087882 */ /* 0x000fe20000000000 */
[----:B------:R-:W-:Y:S01]  /*0bd0*/  ELECT P0, URZ, PT ;  /* 0x0000000000ff782f */ /* 0x000fe20003800000 */
[----:B------:R-:W-:-:S04]  /*0be0*/  UIADD3 UR8, UPT, UPT, -UR8, 0x100000, URZ ;  /* 0x0010000008087890 */ /* 0x000fc8000fffe1ff */
[----:B------:R-:W-:Y:S02]  /*0bf0*/  USHF.L.U32 UR9, UR8, 0xb, URZ ;  /* 0x0000000b08097899 */ /* 0x000fe400080006ff */
[----:B------:R-:W-:Y:S02]  /*0c00*/  USHF.L.U32 UR8, UR8, 0x1, URZ ;  /* 0x0000000108087899 */ /* 0x000fe400080006ff */
[----:B--2---:R-:W-:Y:S02]  /*0c10*/  ULEA UR6, UR5, UR6, 0x18 ;  /* 0x0000000605067291 */ /* 0x004fe4000f8ec0ff */
[----:B------:R-:W-:-:S04]  /*0c20*/  UIADD3 UR4, UPT, UPT, -UR4, 0x100000, URZ ;  /* 0x0010000004047890 */ /* 0x000fc8000fffe1ff */
[----:B------:R-:W-:Y:S02]  /*0c30*/  USHF.L.U32 UR5, UR4, 0xb, URZ ;  /* 0x0000000b04057899 */ /* 0x000fe400080006ff */
[----:B------:R-:W-:Y:S01]  /*0c40*/  USHF.L.U32 UR4, UR4, 0x1, URZ ;  /* 0x0000000104047899 */ /* 0x000fe200080006ff */
[----:B------:R-:W2:Y:S03]  /*0c50*/  FENCE.VIEW.ASYNC.S ;  /* 0x00000000000073c6 */ /* 0x000ea60000000000 */
[----:B--2---:R4:W2:Y:S08]  /*0c60*/  SYNCS.EXCH.64 URZ, [UR6+0x150], UR8 ;  /* 0x0001500806ff75b2 */ /* 0x0048b00008000100 */
[----:B------:R4:W3:Y:S01]  /*0c70*/  SYNCS.EXCH.64 URZ, [UR6+0x160], UR4 ;  /* 0x0001600406ff75b2 */ /* 0x0008e20008000100 */
[----:B------:R4:W1:Y:S01]  /*0c80*/  SYNCS.EXCH.64 URZ, [UR6+0x158], UR8 ;  /* 0x0001580806ff75b2 */ /* 0x0008620008000100 */
[----:B------:R4:W1:Y:S02]  /*0c90*/  SYNCS.EXCH.64 URZ, [UR6+0x168], UR4 ;  /* 0x0001680406ff75b2 */ /* 0x0008640008000100 */
[----:B----4-:R-:W-:Y:S01]  /*0ca0*/  NOP ;  /* 0x0000000000007918 */ /* 0x010fe20000000000 */
.L_x_13:
[----:B------:R-:W4:Y:S01]  /*0cb0*/  SHFL.IDX PT, R0, R81, RZ, 0x1f ;  /* 0x00001fff51007589 */ /* 0x000f2200000e0000 */
[----:B------:R-:W-:Y:S01]  /*0cc0*/  NOP ;  /* 0x0000000000007918 */ /* 0x000fe20000000000 */
[----:B----4-:R-:W-:-:S13]  /*0cd0*/  ISETP.NE.AND P0, PT, R0, 0x5, PT ;  /* 0x000000050000780c */ /* 0x010fda0003f05270 */
[----:B------:R-:W-:Y:S05]  /*0ce0*/  @P0 BRA `(.L_x_14) ;  /* 0x0000000000580947 */ /* 0x000fea0003800000 */
[----:B--2---:R-:W2:Y:S01]  /*0cf0*/  S2UR UR5, SR_CgaCtaId ;  /* 0x00000000000579c3 */ /* 0x004ea20000008800 */
[----:B---3--:R-:W-:Y:S01]  /*0d00*/  UMOV UR4, 0x400 ;  /* 0x0000040000047882 */ /* 0x008fe20000000000 */
        /* <DEDUP_REMOVED lines=9> */
[----:B--2---:R-:W-:Y:S01]  /*0da0*/  ULEA UR4, UR5, UR4, 0x18 ;  /* 0x0000000405047291 */ /* 0x004fe2000f8ec0ff */
[----:B------:R-:W2:Y:S11]  /*0db0*/  FENCE.VIEW.ASYNC.S ;  /* 0x00000000000073c6 */ /* 0x000eb60000000000 */
[----:B--2---:R4:W2:Y:S01]  /*0dc0*/  SYNCS.EXCH.64 URZ, [UR4+0x170], UR6 ;  /* 0x0001700604ff75b2 */ /* 0x0048a20008000100 */
[----:B------:R4:W3:Y:S01]  /*0dd0*/  SYNCS.EXCH.64 URZ, [UR4+0x190], UR8 ;  /* 0x0001900804ff75b2 */ /* 0x0008e20008000100 */
[----:B------:R4:W1:Y:S01]  /*0de0*/  SYNCS.EXCH.64 URZ, [UR4+0x178], UR6 ;  /* 0x0001780604ff75b2 */ /* 0x0008620008000100 */
[----:B------:R4:W1:Y:S01]  /*0df0*/  SYNCS.EXCH.64 URZ, [UR4+0x198], UR8 ;  /* 0x0001980804ff75b2 */ /* 0x0008620008000100 */
[----:B------:R4:W1:Y:S01]  /*0e00*/  SYNCS.EXCH.64 URZ, [UR4+0x180], UR6 ;  /* 0x0001800604ff75b2 */ /* 0x0008620008000100 */
[----:B------:R4:W1:Y:S01]  /*0e10*/  SYNCS.EXCH.64 URZ, [UR4+0x1a0], UR8 ;  /* 0x0001a00804ff75b2 */ /* 0x0008620008000100 */
[----:B------:R4:W1:Y:S01]  /*0e20*/  SYNCS.EXCH.64 URZ, [UR4+0x188], UR6 ;  /* 0x0001880604ff75b2 */ /* 0x0008620008000100 */
[----:B------:R4:W1:Y:S02]  /*0e30*/  SYNCS.EXCH.64 URZ, [UR4+0x1a8], UR8 ;  /* 0x0001a80804ff75b2 */ /* 0x0008640008000100 */
[----:B----4-:R-:W-:Y:S01]  /*0e40*/  NOP ;  /* 0x0000000000007918 */ /* 0x010fe20000000000 */
.L_x_14:
[----:B------:R-:W4:Y:S01]  /*0e50*/  SHFL.IDX PT, R0, R81, RZ, 0x1f ;  /* 0x00001fff51007589 */ /* 0x000f2200000e0000 */
[----:B------:R-:W-:Y:S01]  /*0e60*/  ISETP.NE.OR P1, PT, RZ, UR13, !P1 ;  /* 0x0000000dff007c0c */ /* 0x000fe2000cf25670 */
[----:B------:R-:W-:Y:S01]  /*0e70*/  NOP ;  /* 0x0000000000007918 */ /* 0x000fe20000000000 */
[----:B----4-:R-:W-:-:S13]  /*0e80*/  ISETP.NE.AND P0, PT, R0, 0x3, PT ;  /* 0x000000030000780c */ /* 0x010fda0003f05270 */
[----:B------:R-:W-:Y:S05]  /*0e90*/  @P0 BRA `(.L_x_15) ;  /* 0x0000000000380947 */ /* 0x000fea0003800000 */
[----:B--2---:R-:W2:Y:S01]  /*0ea0*/  S2UR UR5, SR_CgaCtaId ;  /* 0x00000000000579c3 */ /* 0x004ea20000008800 */
[----:B---3--:R-:W-:Y:S01]  /*0eb0*/  UMOV UR4, 0x400 ;  /* 0x0000040000047882 */ /* 0x008fe20000000000 */
[----:B------:R-:W-:Y:S01]  /*0ec0*/  UMOV UR6, 0x20 ;  /* 0x0000002000067882 */ /* 0x000fe20000000000 */
[----:B------:R-:W-:Y:S01]  /*0ed0*/  ELECT P0, URZ, PT ;  /* 0x0000000000ff782f */ /* 0x000fe20003800000 */
[----:B------:R-:W-:-:S04]  /*0ee0*/  UIADD3 UR6, UPT, UPT, -UR6, 0x100000, URZ ;  /* 0x0010000006067890 */ /* 0x000fc8000fffe1ff */
[----:B------:R-:W-:Y:S02]  /*0ef0*/  USHF.L.U32 UR7, UR6, 0xb, URZ ;  /* 0x0000000b06077899 */ /* 0x000fe400080006ff */
[----:B------:R-:W-:Y:S02]  /*0f00*/  USHF.L.U32 UR6, UR6, 0x1, URZ ;  /* 0x0000000106067899 */ /* 0x000fe400080006ff */
[----:B--2---:R-:W-:Y:S01]  /*0f10*/  ULEA UR4, UR5, UR4, 0x18 ;  /* 0x0000000405047291 */ /* 0x004fe2000f8ec0ff */
[----:B------:R-:W2:Y:S11]  /*0f20*/  FENCE.VIEW.ASYNC.S ;  /* 0x00000000000073c6 */ /* 0x000eb60000000000 */
[----:B--2---:R4:W2:Y:S01]  /*0f30*/  SYNCS.EXCH.64 URZ, [UR4+0x1b0], UR6 ;  /* 0x0001b00604ff75b2 */ /* 0x0048a20008000100 */
[----:B------:R4:W3:Y:S01]  /*0f40*/  SYNCS.EXCH.64 URZ, [UR4+0x1c0], UR6 ;  /* 0x0001c00604ff75b2 */ /* 0x0008e20008000100 */
[----:B------:R4:W1:Y:S01]  /*0f50*/  SYNCS.EXCH.64 URZ, [UR4+0x1b8], UR6 ;  /* 0x0001b80604ff75b2 */ /* 0x0008620008000100 */
[----:B------:R4:W1:Y:S02]  /*0f60*/  SYNCS.EXCH.64 URZ, [UR4+0x1c8], UR6 ;  /* 0x0001c80604ff75b2 */ /* 0x0008640008000100 */
[----:B----4-:R-:W-:Y:S01]  /*0f70*/  NOP ;  /* 0x0000000000007918 */ /* 0x010fe20000000000 */
.L_x_15:
[----:B---3--:R-:W3:Y:S01]  /*0f80*/  S2UR UR7, SR_CgaCtaId ;  /* 0x00000000000779c3 */ /* 0x008ee20000008800 */
[----:B------:R-:W-:Y:S01]  /*0f90*/  VOTEU.ALL UP0, P1 ;  /* 0x0000000000ff7886 */ /* 0x000fe20000800000 */
[----:B--2---:R-:W-:Y:S01]  /*0fa0*/  UMOV UR4, 0x20 ;  /* 0x0000002000047882 */ /* 0x004fe20000000000 */
[----:B------:R-:W-:Y:S01]  /*0fb0*/  NOP ;  /* 0x0000000000007918 */ /* 0x000fe20000000000 */
[----:B-1----:R-:W-:Y:S01]  /*0fc0*/  LOP3.LUT R3, R95, 0x1f, RZ, 0xc0, !PT ;  /* 0x0000001f5f037812 */ /* 0x002fe200078ec0ff */
[----:B------:R-:W-:Y:S01]  /*0fd0*/  UISETP.NE.AND UP4, UPT, UR13, URZ, UPT ;  /* 0x000000ff0d00728c */ /* 0x000fe2000bf85270 */
[----:B------:R-:W-:Y:S01]  /*0fe0*/  @!UP0 UMOV UR6, 0x400 ;  /* 0x0000040000068882 */ /* 0x000fe20000000000 */
[----:B------:R-:W-:-:S04]  /*0ff0*/  @!UP0 UIADD3 UR4, UPT, UPT, -UR4, 0x100000, URZ ;  /* 0x0010000004048890 */ /* 0x000fc8000fffe1ff */
[----:B------:R-:W-:Y:S02]  /*1000*/  @!UP0 USHF.L.U32 UR5, UR4, 0xb, URZ ;  /* 0x0000000b04058899 */ /* 0x000fe400080006ff */
[----:B------:R-:W-:Y:S02]  /*1010*/  @!UP0 USHF.L.U32 UR4, UR4, 0x1, URZ ;  /* 0x0000000104048899 */ /* 0x000fe400080006ff */
[----:B---3--:R-:W-:Y:S01]  /*1020*/  @!UP0 ULEA UR6, UR7, UR6, 0x18 ;  /* 0x0000000607068291 */ /* 0x008fe2000f8ec0ff */
[----:B------:R-:W1:Y:S01]  /*1030*/  LDCU UR7, c[0x0][0x36c] ;  /* 0x00006d80ff0777ac */ /* 0x000e620008000800 */
[----:B------:R-:W-:Y:S01]  /*1040*/  VOTEU.ALL UP0, P1 ;  /* 0x0000000000ff7886 */ /* 0x000fe20000800000 */
[----:B------:R-:W2:Y:S09]  /*1050*/  FENCE.VIEW.ASYNC.S ;  /* 0x00000000000073c6 */ /* 0x000eb20000000000 */
[----:B--2---:R2:W3:Y:S01]  /*1060*/  @!UP0 SYNCS.EXCH.64 URZ, [UR6+0x1d0], UR4 ;  /* 0x0001d00406ff85b2 */ /* 0x0044e20008000100 */
[----:B-1----:R-:W-:-:S09]  /*1070*/  UISETP.EQ.U32.AND UP5, UPT, UR7, 0x1, UPT ;  /* 0x000000010700788c */ /* 0x002fd2000bfa2070 */
[----:B--2---:R-:W-:Y:S05]  /*1080*/  BRA.U !UP5, `(.L_x_16) ;  /* 0x000000010d087547 */ /* 0x004fea000b800000 */
[----:B---3--:R-:W-:Y:S01]  /*1090*/  UCGABAR_ARV ;  /* 0x00000000000079c7 */ /* 0x008fe20008000000 */
[----:B------:R-:W-:Y:S05]  /*10a0*/  BRA `(.L_x_17) ;  /* 0x0000000000047947 */ /* 0x000fea0003800000 */
.L_x_16:
[----:B---3--:R-:W-:Y:S01]  /*10b0*/  NOP ;  /* 0x0000000000007918 */ /* 0x008fe20000000000 */
.L_x_17:
[----:B------:R-:W1:Y:S01]  /*10c0*/  S2UR UR21, SR_CTAID.X ;  /* 0x00000000001579c3 */ /* 0x000e620000002500 */
[----:B------:R-:W-:-:S05]  /*10d0*/  CS2R.32 R83, SR_CgaSize ;  /* 0x0000000000537805 */ /* 0x000fca0000008a00 */
[----:B------:R-:W-:-:S05]  /*10e0*/  IMAD R83, R83, -0xa0, RZ ;  /* 0xffffff6053537824 */ /* 0x000fca00078e02ff */
[----:B------:R-:W-:-:S14]  /*10f0*/  R2UR UR5, R83 ;  /* 0x00000000530572ca */ /* 0x000fdc00000e0000 */
[----:B------:R-:W2:Y:S01]  /*1100*/  LDCU UR5, c[0x0][UR5+0x2b0] ;  /* 0x00005600050577ac */ /* 0x000ea20008000800 */
[----:B------:R-:W-:-:S05]  /*1110*/  CS2R.32 R83, SR_CgaSize ;  /* 0x0000000000537805 */ /* 0x000fca0000008a00 */
[----:B------:R-:W-:-:S05]  /*1120*/  IMAD R83, R83, -0xa0, RZ ;  /* 0xffffff6053537824 */ /* 0x000fca00078e02ff */
[----:B------:R-:W-:-:S14]  /*1130*/  R2UR UR4, R83 ;  /* 0x00000000530472ca */ /* 0x000fdc00000e0000 */
[----:B------:R-:W3:Y:S01]  /*1140*/  LDCU UR4, c[0x0][UR4+0x2b4] ;  /* 0x00005680040477ac */ /* 0x000ee20008000800 */
[----:B------:R-:W4:Y:S01]  /*1150*/  S2UR UR7, SR_CTAID.Y ;  /* 0x00000000000779c3 */ /* 0x000f220000002600 */
[----:B------:R-:W-:-:S05]  /*1160*/  CS2R.32 R83, SR_CgaSize ;  /* 0x0000000000537805 */ /* 0x000fca0000008a00 */
[----:B------:R-:W-:-:S05]  /*1170*/  IMAD R83, R83, -0xa0, RZ ;  /* 0xffffff6053537824 */ /* 0x000fca00078e02ff */
[----:B------:R-:W-:-:S14]  /*1180*/  R2UR UR8, R83 ;  /* 0x00000000530872ca */ /* 0x000fdc00000e0000 */
[----:B------:R-:W3:Y:S01]  /*1190*/  LDCU UR8, c[0x0][UR8+0x2a0] ;  /* 0x00005400080877ac */ /* 0x000ee20008000800 */
[----:B------:R-:W-:-:S05]  /*11a0*/  CS2R.32 R83, SR_CgaSize ;  /* 0x0000000000537805 */ /* 0x000fca0000008a00 */
[----:B------:R-:W-:-:S05]  /*11b0*/  IMAD R83, R83, -0xa0, RZ ;  /* 0xffffff6053537824 */ /* 0x000fca00078e02ff */
[----:B------:R-:W-:-:S14]  /*11c0*/  R2UR UR9, R83 ;  /* 0x00000000530972ca */ /* 0x000fdc00000e0000 */
[----:B------:R-:W3:Y:S01]  /*11d0*/  LDCU UR9, c[0x0][UR9+0x2a4] ;  /* 0x00005480090977ac */ /* 0x000ee20008000800 */
[----:B------:R-:W3:Y:S01]  /*11e0*/  S2UR UR10, SR_CgaCtaId ;  /* 0x00000000000a79c3 */ /* 0x000ee20000008800 */
[----:B------:R-:W-:Y:S01]  /*11f0*/  UISETP.GT.U32.AND UP0, UPT, UR33, 0xffff, UPT ;  /* 0x0000ffff2100788c */ /* 0x000fe2000bf04070 */
[----:B------:R-:W3:Y:S01]  /*1200*/  LDCU UR18, c[0x0][0xb24] ;  /* 0x00016480ff1277ac */ /* 0x000ee20008000800 */
[----:B------:R-:W-:Y:S01]  /*1210*/  UMOV UR29, 0x5 ;  /* 0x00000005001d7882 */ /* 0x000fe20000000000 */
[----:B-1----:R-:W-:-:S04]  /*1220*/  I2FP.F32.U32 R2, UR21 ;  /* 0x0000001500027c45 */ /* 0x002fc80008201000 */
[----:B------:R-:W1:Y:S01]  /*1230*/  S2UR UR36, SR_CTAID.Z ;  /* 0x00000000002479c3 */ /* 0x000e620000002700 */
[----:B------:R-:W1:Y:S01]  /*1240*/  LDCU UR42, c[0x0][0xb24] ;  /* 0x00016480ff2a77ac */ /* 0x000e620008000800 */
[----:B--2---:R-:W-:Y:S01]  /*1250*/  FMUL R2, R2, UR5 ;  /* 0x0000000502027c20 */ /* 0x004fe20008400000 */
[----:B------:R-:W-:Y:S01]  /*1260*/  USEL UR5, UR33, 0xffff, !UP0 ;  /* 0x0000ffff21057887 */ /* 0x000fe2000c000000 */
[----:B----4-:R-:W-:Y:S01]  /*1270*/  I2FP.F32.U32 R0, UR7 ;  /* 0x0000000700007c45 */ /* 0x010fe20008201000 */
[----:B------:R-:W2:Y:S03]  /*1280*/  LDCU UR23, c[0x0][0xb30] ;  /* 0x00016600ff1777ac */ /* 0x000ea60008000800 */
[----:B------:R-:W4:Y:S01]  /*1290*/  F2I.U32.TRUNC.NTZ R2, R2 ;  /* 0x0000000200027305 */ /* 0x000f22000020f000 */
[----:B---3--:R-:W-:Y:S01]  /*12a0*/  FMUL R0, R0, UR4 ;  /* 0x0000000400007c20 */ /* 0x008fe20008400000 */
[----:B------:R-:W-:-:S02]  /*12b0*/  ULOP3.LUT UR19, UR5, 0xffff, URZ, 0xc0, !UPT ;  /* 0x0000ffff05137892 */ /* 0x000fc4000f8ec0ff */
[----:B------:R-:W-:Y:S02]  /*12c0*/  USHF.L.U32 UR28, UR10, 0xa, URZ ;  /* 0x0000000a0a1c7899 */ /* 0x000fe400080006ff */
[----:B------:R-:W-:Y:S02]  /*12d0*/  UISETP.GE.AND UP2, UPT, UR18, 0x1, UPT ;  /* 0x000000011200788c */ /* 0x000fe4000bf46270 */
[----:B------:R-:W3:Y:S01]  /*12e0*/  F2I.U32.TRUNC.NTZ R0, R0 ;  /* 0x0000000000007305 */ /* 0x000ee2000020f000 */
[----:B------:R-:W-:Y:S01]  /*12f0*/  UMOV UR20, UR7 ;  /* 0x0000000700147c82 */ /* 0x000fe20008000000 */
[----:B------:R-:W-:Y:S01]  /*1300*/  UMOV UR16, UR21 ;  /* 0x0000001500107c82 */ /* 0x000fe20008000000 */
[----:B----4-:R-:W-:Y:S02]  /*1310*/  R2UR UR4, R2 ;  /* 0x00000000020472ca */ /* 0x010fe400000e0000 */
[----:B------:R-:W-:Y:S02]  /*1320*/  PRMT R2, RZ, 0x7610, R2 ;  /* 0x00007610ff027816 */ /* 0x000fe40000000002 */
[----:B---3--:R-:W-:-:S02]  /*1330*/  R2UR UR6, R0 ;  /* 0x00000000000672ca */ /* 0x008fc400000e0000 */
[----:B------:R-:W-:-:S07]  /*1340*/  PRMT R0, RZ, 0x7610, R0 ;  /* 0x00007610ff007816 */ /* 0x000fce0000000000 */
[----:B------:R-:W-:-:S04]  /*1350*/  UIADD3 UR5, UPT, UPT, -UR4, URZ, URZ ;  /* 0x000000ff04057290 */ /* 0x000fc8000fffe1ff */
[----:B------:R-:W-:Y:S02]  /*1360*/  UIMAD UR5, UR8, UR5, UR21 ;  /* 0x00000005080572a4 */ /* 0x000fe4000f8e0215 */
[----:B------:R-:W-:-:S04]  /*1370*/  UIADD3 UR4, UPT, UPT, -UR6, URZ, URZ ;  /* 0x000000ff06047290 */ /* 0x000fc8000fffe1ff */
[----:B------:R-:W-:Y:S01]  /*1380*/  IMAD.U32 R83, RZ, RZ, UR5 ;  /* 0x00000005ff537e24 */ /* 0x000fe2000f8e00ff */
[----:B------:R-:W-:-:S06]  /*1390*/  UIMAD UR4, UR9, UR4, UR7 ;  /* 0x00000004090472a4 */ /* 0x000fcc000f8e0207 */
[----:B------:R-:W-:Y:S01]  /*13a0*/  IMAD.U32 R82, RZ, RZ, UR4 ;  /* 0x00000004ff527e24 */ /* 0x000fe2000f8e00ff */
[----:B-12---:R-:W-:Y:S06]  /*13b0*/  BRA.U UP4, `(.L_x_18) ;  /* 0x0000000104447547 */ /* 0x006fec000b800000 */
[----:B------:R-:W-:Y:S02]  /*13c0*/  R2UR UR4, R83 ;  /* 0x00000000530472ca */ /* 0x000fe400000e0000 */
[----:B------:R-:W-:-:S11]  /*13d0*/  R2UR UR8, R82 ;  /* 0x00000000520872ca */ /* 0x000fd600000e0000 */
[----:B------:R-:W-:Y:S02]  /*13e0*/  UISETP.GT.U32.AND UP0, UPT, UR4, 0x1, UPT ;  /* 0x000000010400788c */ /* 0x000fe4000bf04070 */
[----:B------:R-:W-:Y:S02]  /*13f0*/  ULOP3.LUT UR4, UR4, 0xfffffffe, URZ, 0xc0, !UPT ;  /* 0xfffffffe04047892 */ /* 0x000fe4000f8ec0ff */
[----:B------:R-:W-:Y:S02]  /*1400*/  UISETP.NE.AND UP1, UPT, UR8, URZ, UP0 ;  /* 0x000000ff0800728c */ /* 0x000fe40008725270 */
[----:B------:R-:W-:Y:S02]  /*1410*/  UISETP.NE.AND UP0, UPT, UR8, 0x1, UP0 ;  /* 0x000000010800788c */ /* 0x000fe40008705270 */
[----:B------:R-:W-:Y:S02]  /*1420*/  USEL UR7, URZ, 0x1, UP1 ;  /* 0x00000001ff077887 */ /* 0x000fe40008800000 */
[----:B------:R-:W-:-:S02]  /*1430*/  USEL UR6, URZ, 0x4, UP0 ;  /* 0x00000004ff067887 */ /* 0x000fc40008000000 */
[----:B------:R-:W-:Y:S02]  /*1440*/  USEL UR5, URZ, 0x2, UP1 ;  /* 0x00000002ff057887 */ /* 0x000fe40008800000 */
[----:B------:R-:W-:Y:S02]  /*1450*/  ULEA UR4, UR8, UR4, 0x1 ;  /* 0x0000000408047291 */ /* 0x000fe4000f8e08ff */
[----:B------:R-:W-:Y:S02]  /*1460*/  USEL UR8, URZ, 0x8, UP0 ;  /* 0x00000008ff087887 */ /* 0x000fe40008000000 */
[----:B------:R-:W-:-:S03]  /*1470*/  UIADD3 UR5, UPT, UPT, UR5, UR6, UR7 ;  /* 0x0000000605057290 */ /* 0x000fc6000fffe007 */
[----:B------:R-:W-:Y:S01]  /*1480*/  UMOV UR6, 0x3 ;  /* 0x0000000300067882 */ /* 0x000fe20000000000 */
[----:B------:R-:W-:Y:S02]  /*1490*/  UIADD3 UR5, UPT, UPT, UR5, UR8, URZ ;  /* 0x0000000805057290 */ /* 0x000fe4000fffe0ff */
[----:B------:R-:W-:-:S04]  /*14a0*/  USHF.L.U32 UR4, UR6, UR4, URZ ;  /* 0x0000000406047299 */ /* 0x000fc800080006ff */
[----:B------:R-:W-:Y:S02]  /*14b0*/  IMAD.U32 R2, RZ, RZ, UR5 ;  /* 0x00000005ff027e24 */ /* 0x000fe4000f8e00ff */
[----:B------:R-:W-:Y:S02]  /*14c0*/  IMAD.U32 R0, RZ, RZ, UR4 ;  /* 0x00000004ff007e24 */ /* 0x000fe4000f8e00ff */
.L_x_18:
[----:B------:R-:W-:Y:S05]  /*14d0*/  BRA.U !UP2, `(.L_x_19) ;  /* 0x000000010ad07547 */ /* 0x000fea000b800000 */
[----:B------:R-:W1:Y:S01]  /*14e0*/  LDCU.128 UR24, c[0x0][0xb10] ;  /* 0x00016200ff1877ac */ /* 0x000e620008000c00 */
[----:B------:R-:W2:Y:S01]  /*14f0*/  LDCU UR12, c[0x0][0x370] ;  /* 0x00006e00ff0c77ac */ /* 0x000ea20008000800 */
[----:B------:R-:W3:Y:S01]  /*1500*/  LDCU UR5, c[0x0][0x374] ;  /* 0x00006e80ff0577ac */ /* 0x000ee20008000800 */
[----:B------:R-:W4:Y:S01]  /*1510*/  LDCU UR22, c[0x0][0xb0c] ;  /* 0x00016180ff1677ac */ /* 0x000f220008000800 */
[----:B------:R-:W4:Y:S01]  /*1520*/  LDCU UR4, c[0x0][0xb20] ;  /* 0x00016400ff0477ac */ /* 0x000f220008000800 */
[----:B------:R-:W4:Y:S01]  /*1530*/  LDCU.64 UR16, c[0x0][0xb28] ;  /* 0x00016500ff1077ac */ /* 0x000f220008000a00 */
[----:B-1----:R-:W-:Y:S02]  /*1540*/  UISETP.NE.AND UP0, UPT, UR26, 0x1, UPT ;  /* 0x000000011a00788c */ /* 0x002fe4000bf05270 */
[----:B---3--:R-:W-:Y:S02]  /*1550*/  UIMAD.WIDE.U32 UR6, UR5, UR27, URZ ;  /* 0x0000001b050672a5 */ /* 0x008fe4000f8e00ff */
[----:B--2---:R-:W-:-:S02]  /*1560*/  UIMAD.WIDE.U32 UR8, UR12, UR24, URZ ;  /* 0x000000180c0872a5 */ /* 0x004fc4000f8e00ff */
[----:B----4-:R-:W-:Y:S02]  /*1570*/  UISETP.NE.AND UP1, UPT, UR22, 0x1, UPT ;  /* 0x000000011600788c */ /* 0x010fe4000bf25270 */
[----:B------:R-:W-:Y:S01]  /*1580*/  UISETP.NE.AND UP2, UPT, UR18, 0x1, UPT ;  /* 0x000000011200788c */ /* 0x000fe2000bf45270 */
[----:B------:R-:W-:Y:S02]  /*1590*/  UMOV UR6, UR7 ;  /* 0x0000000700067c82 */ /* 0x000fe40008000000 */
[----:B------:R-:W-:Y:S01]  /*15a0*/  UMOV UR8, UR9 ;  /* 0x0000000900087c82 */ /* 0x000fe20008000000 */
[----:B------:R-:W-:Y:S02]  /*15b0*/  @UP0 USHF.R.U32.HI UR5, URZ, UR4, UR6 ;  /* 0x00000004ff050299 */ /* 0x000fe40008011606 */
[----:B------:R-:W-:Y:S02]  /*15c0*/  UIMAD.WIDE.U32 UR14, UR20, UR27, URZ ;  /* 0x0000001b140e72a5 */ /* 0x000fe4000f8e00ff */
[----:B------:R-:W-:-:S02]  /*15d0*/  UIMAD.WIDE.U32 UR6, UR5, UR16, URZ ;  /* 0x00000010050672a5 */ /* 0x000fc4000f8e00ff */
[----:B------:R-:W-:Y:S02]  /*15e0*/  @UP1 USHF.R.U32.HI UR12, URZ, UR25, UR8 ;  /* 0x00000019ff0c1299 */ /* 0x000fe40008011608 */
[----:B------:R-:W-:Y:S02]  /*15f0*/  UIMAD.WIDE.U32 UR10, UR21, UR24, URZ ;  /* 0x00000018150a72a5 */ /* 0x000fe4000f8e00ff */
[----:B------:R-:W-:Y:S01]  /*1600*/  UIMAD.WIDE.U32 UR8, UR12, UR16, URZ ;  /* 0x000000100c0872a5 */ /* 0x000fe2000f8e00ff */
[----:B------:R-:W-:Y:S01]  /*1610*/  UMOV UR14, UR15 ;  /* 0x0000000f000e7c82 */ /* 0x000fe20008000000 */
[----:B------:R-:W-:Y:S01]  /*1620*/  UMOV UR6, UR7 ;  /* 0x0000000700067c82 */ /* 0x000fe20008000000 */
[----:B------:R-:W-:Y:S02]  /*1630*/  USHF.R.U32.HI UR14, URZ, UR4, UR14 ;  /* 0x00000004ff0e7299 */ /* 0x000fe4000801160e */
[----:B------:R-:W-:Y:S01]  /*1640*/  @UP2 USHF.R.U32.HI UR5, URZ, UR17, UR6 ;  /* 0x00000011ff052299 */ /* 0x000fe20008011606 */
[----:B------:R-:W-:-:S02]  /*1650*/  UMOV UR10, UR11 ;  /* 0x0000000b000a7c82 */ /* 0x000fc40008000000 */
[----:B------:R-:W-:Y:S01]  /*1660*/  UMOV UR6, UR9 ;  /* 0x0000000900067c82 */ /* 0x000fe20008000000 */
[----:B------:R-:W-:Y:S02]  /*1670*/  USHF.R.U32.HI UR10, URZ, UR25, UR10 ;  /* 0x00000019ff0a7299 */ /* 0x000fe4000801160a */
[----:B------:R-:W-:Y:S02]  /*1680*/  @UP2 USHF.R.U32.HI UR12, URZ, UR17, UR6 ;  /* 0x00000011ff0c2299 */ /* 0x000fe40008011606 */
[----:B------:R-:W-:Y:S02]  /*1690*/  USEL UR4, UR20, UR14, !UP0 ;  /* 0x0000000e14047287 */ /* 0x000fe4000c000000 */
[----:B------:R-:W-:Y:S02]  /*16a0*/  UIMAD UR6, UR5, UR18, URZ ;  /* 0x00000012050672a4 */ /* 0x000fe4000f8e02ff */
[----:B------:R-:W-:Y:S02]  /*16b0*/  USEL UR5, UR21, UR10, !UP1 ;  /* 0x0000000a15057287 */ /* 0x000fe4000c800000 */
[----:B------:R-:W-:-:S02]  /*16c0*/  UIMAD UR8, UR12, UR18, URZ ;  /* 0x000000120c0872a4 */ /* 0x000fc4000f8e02ff */
[----:B------:R-:W-:Y:S02]  /*16d0*/  UISETP.GE.AND UP0, UPT, UR4, UR6, UPT ;  /* 0x000000060400728c */ /* 0x000fe4000bf06270 */
[----:B------:R-:W-:Y:S02]  /*16e0*/  UIMAD.WIDE.U32 UR6, UR4, UR16, URZ ;  /* 0x00000010040672a5 */ /* 0x000fe4000f8e00ff */
[----:B------:R-:W-:Y:S02]  /*16f0*/  UISETP.GE.OR UP0, UPT, UR5, UR8, UP0 ;  /* 0x000000080500728c */ /* 0x000fe40008706670 */
[----:B------:R-:W-:Y:S02]  /*1700*/  UIMAD.WIDE.U32 UR8, UR5, UR16, URZ ;  /* 0x00000010050872a5 */ /* 0x000fe4000f8e00ff */
[----:B------:R-:W-:Y:S02]  /*1710*/  USHF.R.U32.HI UR7, URZ, UR17, UR7 ;  /* 0x00000011ff077299 */ /* 0x000fe40008011607 */
[----:B------:R-:W-:-:S02]  /*1720*/  UIADD3 UR10, UPT, UPT, -UR4, URZ, URZ ;  /* 0x000000ff040a7290 */ /* 0x000fc4000fffe1ff */
[----:B------:R-:W-:Y:S02]  /*1730*/  USEL UR7, UR4, UR7, !UP2 ;  /* 0x0000000704077287 */ /* 0x000fe4000d000000 */
[----:B------:R-:W-:Y:S01]  /*1740*/  UIADD3 UR16, UPT, UPT, -UR5, URZ, URZ ;  /* 0x000000ff05107290 */ /* 0x000fe2000fffe1ff */
[----:B------:R-:W-:Y:S01]  /*1750*/  @!UP0 UMOV UR6, UR9 ;  /* 0x0000000900068c82 */ /* 0x000fe20008000000 */
[----:B------:R-:W-:Y:S02]  /*1760*/  UIADD3 UR8, UPT, UPT, -UR7, URZ, URZ ;  /* 0x000000ff07087290 */ /* 0x000fe4000fffe1ff */
[----:B------:R-:W-:Y:S02]  /*1770*/  @!UP0 USHF.R.U32.HI UR6, URZ, UR17, UR6 ;  /* 0x00000011ff068299 */ /* 0x000fe40008011606 */
[----:B------:R-:W-:Y:S02]  /*1780*/  UIMAD UR8, UR18, UR8, UR4 ;  /* 0x00000008120872a4 */ /* 0x000fe4000f8e0204 */
[----:B------:R-:W-:-:S02]  /*1790*/  @!UP0 USEL UR6, UR5, UR6, !UP2 ;  /* 0x0000000605068287 */ /* 0x000fc4000d000000 */
[----:B------:R-:W-:Y:S02]  /*17a0*/  UIMAD UR20, UR26, UR10, UR20 ;  /* 0x0000000a1a1472a4 */ /* 0x000fe4000f8e0214 */
[----:B------:R-:W-:Y:S02]  /*17b0*/  @!UP0 UIADD3 UR7, UPT, UPT, UR7, -UR6, URZ ;  /* 0x8000000607078290 */ /* 0x000fe4000fffe0ff */
[----:B------:R-:W-:Y:S02]  /*17c0*/  @!UP0 UIMAD UR6, UR8, UR12, UR6 ;  /* 0x0000000c080682a4 */ /* 0x000fe4000f8e0206 */
[----:B------:R-:W-:Y:S02]  /*17d0*/  @!UP0 UIMAD UR4, UR7, UR18, UR5 ;  /* 0x00000012070482a4 */ /* 0x000fe4000f8e0205 */
[----:B------:R-:W-:Y:S02]  /*17e0*/  UIMAD UR16, UR22, UR16, UR21 ;  /* 0x00000010161072a4 */ /* 0x000fe4000f8e0215 */
[----:B------:R-:W-:Y:S01]  /*17f0*/  UIMAD UR20, UR4, UR26, UR20 ;  /* 0x0000001a041472a4 */ /* 0x000fe2000f8e0214 */
[----:B------:R-:W-:-:S02]  /*1800*/  @!UP0 UMOV UR5, UR6 ;  /* 0x0000000600058c82 */ /* 0x000fc40008000000 */
[----:B------:R-:W-:-:S12]  /*1810*/  UIMAD UR16, UR5, UR22, UR16 ;  /* 0x00000016051072a4 */ /* 0x000fd8000f8e0210 */
.L_x_19:
[----:B------:R-:W-:Y:S02]  /*1820*/  UISETP.NE.AND UP1, UPT, UR23, 0x1, UPT ;  /* 0x000000011700788c */ /* 0x000fe4000bf25270 */
[----:B------:R-:W-:Y:S02]  /*1830*/  UISETP.NE.AND UP0, UPT, UR13, 0x2, UPT ;  /* 0x000000020d00788c */ /* 0x000fe4000bf05270 */
[----:B------:R-:W-:Y:S02]  /*1840*/  ULOP3.LUT UR28, UR28, 0x800, URZ, 0xc0, !UPT ;  /* 0x000008001c1c7892 */ /* 0x000fe4000f8ec0ff */
[----:B------:R-:W-:-:S03]  /*1850*/  USHF.L.U32 UR24, UR29, UR19, URZ ;  /* 0x000000131d187299 */ /* 0x000fc600080006ff */
[----:B------:R-:W-:Y:S09]  /*1860*/  BRA.U UP1, `(.L_x_20) ;  /* 0x0000000101447547 */ /* 0x000ff2000b800000 */
[----:B------:R-:W1:Y:S01]  /*1870*/  LDCU.128 UR8, c[0x0][0xb10] ;  /* 0x00016200ff0877ac */ /* 0x000e620008000c00 */
[----:B------:R-:W2:Y:S01]  /*1880*/  LDCU UR12, c[0x0][0xb0c] ;  /* 0x00016180ff0c77ac */ /* 0x000ea20008000800 */
[----:B------:R-:W3:Y:S01]  /*1890*/  LDCU UR14, c[0x0][0xb20] ;  /* 0x00016400ff0e77ac */ /* 0x000ee20008000800 */
[----:B-1----:R-:W-:Y:S02]  /*18a0*/  UIMAD.WIDE.U32 UR6, UR16, UR8, URZ ;  /* 0x00000008100672a5 */ /* 0x002fe4000f8e00ff */
[----:B------:R-:W-:Y:S02]  /*18b0*/  UIMAD.WIDE.U32 UR4, UR20, UR11, URZ ;  /* 0x0000000b140472a5 */ /* 0x000fe4000f8e00ff */
[----:B--2---:R-:W-:Y:S02]  /*18c0*/  UISETP.NE.AND UP2, UPT, UR12, 0x1, UPT ;  /* 0x000000010c00788c */ /* 0x004fe4000bf45270 */
[----:B------:R-:W-:Y:S01]  /*18d0*/  UISETP.NE.AND UP1, UPT, UR10, 0x1, UPT ;  /* 0x000000010a00788c */ /* 0x000fe2000bf25270 */
[----:B------:R-:W-:-:S02]  /*18e0*/  UMOV UR6, UR7 ;  /* 0x0000000700067c82 */ /* 0x000fc40008000000 */
[----:B------:R-:W-:Y:S01]  /*18f0*/  UMOV UR4, UR5 ;  /* 0x0000000500047c82 */ /* 0x000fe20008000000 */
[----:B------:R-:W-:Y:S02]  /*1900*/  USHF.R.U32.HI UR6, URZ, UR9, UR6 ;  /* 0x00000009ff067299 */ /* 0x000fe40008011606 */
[----:B---3--:R-:W-:Y:S02]  /*1910*/  USHF.R.U32.HI UR4, URZ, UR14, UR4 ;  /* 0x0000000eff047299 */ /* 0x008fe40008011604 */
[----:B------:R-:W-:Y:S02]  /*1920*/  USEL UR5, UR16, UR6, !UP2 ;  /* 0x0000000610057287 */ /* 0x000fe4000d000000 */
[----:B------:R-:W-:-:S04]  /*1930*/  USEL UR4, UR20, UR4, !UP1 ;  /* 0x0000000414047287 */ /* 0x000fc8000c800000 */
[----:B------:R-:W-:Y:S02]  /*1940*/  UIADD3 UR6, UPT, UPT, -UR4, UR5, URZ ;  /* 0x0000000504067290 */ /* 0x000fe4000fffe1ff */
[----:B------:R-:W-:Y:S02]  /*1950*/  UIADD3 UR4, UPT, UPT, UR4, -UR5, URZ ;  /* 0x8000000504047290 */ /* 0x000fe4000fffe0ff */
[----:B------:R-:W-:Y:S02]  /*1960*/  UIMAD UR20, UR6, UR10, UR20 ;  /* 0x0000000a061472a4 */ /* 0x000fe4000f8e0214 */
[----:B------:R-:W-:-:S12]  /*1970*/  UIMAD UR16, UR4, UR12, UR16 ;  /* 0x0000000c041072a4 */ /* 0x000fd8000f8e0210 */
.L_x_20:
[----:B------:R-:W-:Y:S05]  /*1980*/  BRA.U !UP5, `(.L_x_21) ;  /* 0x000000010d0c7547 */ /* 0x000fea000b800000 */
[----:B------:R-:W-:Y:S01]  /*1990*/  UCGABAR_WAIT ;  /* 0x0000000000007dc7 */ /* 0x000fe20008000000 */
[----:B------:R-:W-:Y:S01]  /*19a0*/  CCTL.IVALL ;  /* 0x00000000ff00798f */ /* 0x000fe20002000000 */
[----:B------:R-:W-:Y:S05]  /*19b0*/  BRA `(.L_x_22) ;  /* 0x0000000000047947 */ /* 0x000fea0003800000 */
.L_x_21:
[----:B------:R-:W-:Y:S06]  /*19c0*/  BAR.SYNC.DEFER_BLOCKING 0x0 ;  /* 0x0000000000007b1d */ /* 0x000fec0000010000 */
.L_x_22:
[----:B------:R-:W-:Y:S05]  /*19d0*/  BRA.U UP0, `(.L_x_23) ;  /* 0x0000001900a07547 */ /* 0x000fea000b800000 */
[----:B------:R-:W1:Y:S01]  /*19e0*/  LDCU UR6, c[0x0][0x38c] ;  /* 0x00007180ff0677ac */ /* 0x000e620008000800 */
[----:B------:R-:W2:Y:S01]  /*19f0*/  S2UR UR9, SR_CgaCtaId ;  /* 0x00000000000979c3 */ /* 0x000ea20000008800 */
[----:B------:R-:W-:Y:S01]  /*1a00*/  PLOP3.LUT P1, PT, PT, PT, UP3, 0x80, 0x8 ;  /* 0x000000000008781c */ /* 0x000fe20003f2f038 */
[----:B------:R-:W-:Y:S01]  /*1a10*/  IMAD.MOV.U32 R12, RZ, RZ, 0x1 ;  /* 0x00000001ff0c7424 */ /* 0x000fe200078e00ff */
[----:B------:R-:W-:Y:S01]  /*1a20*/  UMOV UR8, 0x400 ;  /* 0x0000040000087882 */ /* 0x000fe20000000000 */
[----:B------:R-:W-:Y:S01]  /*1a30*/  UISETP.NE.AND UP1, UPT, UR13, URZ, UPT ;  /* 0x000000ff0d00728c */ /* 0x000fe2000bf25270 */
[----:B------:R-:W-:Y:S01]  /*1a40*/  ISETP.NE.AND P2, PT, R3, RZ, P3 ;  /* 0x000000ff0300720c */ /* 0x000fe20001f45270 */
[----:B------:R-:W-:Y:S01]  /*1a50*/  USHF.L.U32 UR7, UR21, 0x7, URZ ;  /* 0x0000000715077899 */ /* 0x000fe200080006ff */
[----:B------:R-:W-:Y:S01]  /*1a60*/  PLOP3.LUT P1, PT, P1, PT, PT, 0x8, 0x80 ;  /* 0x000000000080781c */ /* 0x000fe20000f2e170 */
[----:B------:R-:W-:Y:S01]  /*1a70*/  USHF.L.U32 UR46, UR21, 0x6, URZ ;  /* 0x00000006152e7899 */ /* 0x000fe200080006ff */
[----:B------:R-:W-:Y:S01]  /*1a80*/  CS2R R10, SRZ ;  /* 0x00000000000a7805 */ /* 0x000fe2000001ff00 */
[----:B------:R-:W-:Y:S01]  /*1a90*/  IMAD.MOV.U32 R9, RZ, RZ, RZ ;  /* 0x000000ffff097224 */ /* 0x000fe200078e00ff */
[----:B------:R-:W3:Y:S01]  /*1aa0*/  LDCU UR39, c[0x0][0x370] ;  /* 0x00006e00ff2777ac */ /* 0x000ee20008000800 */
[----:B------:R-:W-:Y:S01]  /*1ab0*/  IMAD.MOV.U32 R8, RZ, RZ, 0x1 ;  /* 0x00000001ff087424 */ /* 0x000fe200078e00ff */
[----:B------:R-:W4:Y:S01]  /*1ac0*/  LDCU.64 UR26, c[0x0][0x348] ;  /* 0x00006900ff1a77ac */ /* 0x000f220008000a00 */
[----:B-1----:R-:W-:-:S02]  /*1ad0*/  UIADD3 UR5, UPT, UPT, UR6, 0x1f, URZ ;  /* 0x0000001f06057890 */ /* 0x002fc4000fffe0ff */
[----:B------:R-:W-:Y:S02]  /*1ae0*/  UIADD3 UR47, UPT, UPT, UR6, 0x3e, URZ ;  /* 0x0000003e062f7890 */ /* 0x000fe4000fffe0ff */
[----:B------:R-:W-:Y:S02]  /*1af0*/  USHF.R.S32.HI UR4, URZ, 0x1f, UR5 ;  /* 0x0000001fff047899 */ /* 0x000fe40008011405 */
[----:B--2---:R-:W-:Y:S02]  /*1b00*/  ULEA UR13, UR9, UR8, 0x18 ;  /* 0x00000008090d7291 */ /* 0x004fe4000f8ec0ff */
[----:B------:R-:W-:Y:S02]  /*1b10*/  ULEA.HI UR4, UR4, UR5, URZ, 0x5 ;  /* 0x0000000504047291 */ /* 0x000fe4000f8f28ff */
[----:B------:R-:W-:Y:S02]  /*1b20*/  ULOP3.LUT UR5, UR7, 0x80, URZ, 0xc0, !UPT ;  /* 0x0000008007057892 */ /* 0x000fe4000f8ec0ff */
[----:B------:R-:W-:-:S02]  /*1b30*/  USHF.R.S32.HI UR41, URZ, 0x5, UR4 ;  /* 0x00000005ff297899 */ /* 0x000fc40008011404 */
[----:B------:R-:W-:Y:S02]  /*1b40*/  UIADD3 UR4, UPT, UPT, UR6, -0x1, URZ ;  /* 0xffffffff06047890 */ /* 0x000fe4000fffe0ff */
[----:B------:R-:W-:Y:S02]  /*1b50*/  UISETP.LT.U32.AND UP0, UPT, UR41, 0x10, UPT ;  /* 0x000000102900788c */ /* 0x000fe4000bf01070 */
[----:B------:R-:W-:Y:S02]  /*1b60*/  UISETP.GE.U32.AND UP2, UPT, UR4, -0x3f, UPT ;  /* 0xffffffc10400788c */ /* 0x000fe4000bf46070 */
[----:B------:R-:W-:Y:S02]  /*1b70*/  USEL UR40, UR41, 0x10, UP0 ;  /* 0x0000001029287887 */ /* 0x000fe40008000000 */
[----:B------:R-:W-:Y:S02]  /*1b80*/  ULEA UR30, UR28, UR13, 0x1 ;  /* 0x0000000d1c1e7291 */ /* 0x000fe4000f8e08ff */
[----:B------:R-:W-:Y:S01]  /*1b90*/  UIADD3 UR4, UPT, UPT, UR40, -0x1, URZ ;  /* 0xffffffff28047890 */ /* 0x000fe2000fffe0ff */
[----:B------:R-:W1:Y:S04]  /*1ba0*/  LDCU UR38, c[0x0][0x374] ;  /* 0x00006e80ff2677ac */ /* 0x000e680008000800 */
[----:B------:R-:W-:-:S02]  /*1bb0*/  @UP2 UIADD3 UR4, UPT, UPT, UR40, URZ, URZ ;  /* 0x000000ff28042290 */ /* 0x000fc4000fffe0ff */
[----:B------:R-:W-:Y:S02]  /*1bc0*/  ULOP3.LUT UR46, UR46, 0x40, URZ, 0xc0, !UPT ;  /* 0x000000402e2e7892 */ /* 0x000fe4000f8ec0ff */
[----:B------:R-:W-:Y:S02]  /*1bd0*/  USEL UR21, UR48, 0x2, UP1 ;  /* 0x0000000230157887 */ /* 0x000fe40008800000 */
[----:B------:R-:W-:Y:S02]  /*1be0*/  ULEA.HI UR45, UR28, UR5, URZ, 0x1b ;  /* 0x000000051c2d7291 */ /* 0x000fe4000f8fd8ff */
[----:B------:R-:W-:Y:S02]  /*1bf0*/  UIADD3 UR30, UPT, UPT, UR30, 0x8600, URZ ;  /* 0x000086001e1e7890 */ /* 0x000fe4000fffe0ff */
[----:B------:R-:W-:Y:S02]  /*1c00*/  UIADD3 UR44, UPT, UPT, UR41, -UR40, URZ ;  /* 0x80000028292c7290 */ /* 0x000fe4000fffe0ff */
[----:B------:R-:W-:-:S02]  /*1c10*/  UIADD3 UR29, UPT, UPT, UR4, 0x1, URZ ;  /* 0x00000001041d7890 */ /* 0x000fc4000fffe0ff */
[----:B------:R-:W-:Y:S01]  /*1c20*/  UIADD3 UR43, UPT, UPT, -UR4, URZ, URZ ;  /* 0x000000ff042b7290 */ /* 0x000fe2000fffe1ff */
[----:B-1-34-:R-:W-:-:S11]  /*1c30*/  UMOV UR6, URZ ;  /* 0x000000ff00067c82 */ /* 0x01afd60008000000 */
.L_x_43:
[----:B-1----:R-:W1:Y:S02]  /*1c40*/  S2UR UR4, SR_CgaCtaId ;  /* 0x00000000000479c3 */ /* 0x002e640000008800 */
[----:B-1----:R-:W-:-:S09]  /*1c50*/  UISETP.NE.AND UP0, UPT, UR4, URZ, UPT ;  /* 0x000000ff0400728c */ /* 0x002fd2000bf05270 */
[----:B------:R-:W-:Y:S05]  /*1c60*/  BRA.U UP0, `(.L_x_24) ;  /* 0x0000000100287547 */ /* 0x000fea000b800000 */
[----:B------:R-:W-:Y:S02]  /*1c70*/  LEA R0, R9, UR13, 0x3 ;  /* 0x0000000d09007c11 */ /* 0x000fe4000f8e18ff */
[----:B------:R-:W-:-:S04]  /*1c80*/  SHF.L.U32 R3, R8, 0x1f, RZ ;  /* 0x0000001f08037819 */ /* 0x000fc800000006ff */
[----:B------:R-:W1:Y:S02]  /*1c90*/  SYNCS.PHASECHK.TRANS64.TRYWAIT P0, [R0+URZ+0x1c0], R3 ;  /* 0x0001c003000075a7 */ /* 0x000e6400080011ff */
[----:B-1----:R-:W-:Y:S05]  /*1ca0*/  @!P0 BRA `(.L_x_25) ;  /* 0x0000008400788947 */ /* 0x002fea0003800000 */
.L_x_162:
[----:B------:R2:W-:Y:S01]  /*1cb0*/  SYNCS.ARRIVE.TRANS64.A1T0 RZ, [R0+URZ+0x1b0], RZ ;  /* 0x0001b0ff00ff79a7 */ /* 0x0005e200081000ff */
[----:B------:R-:W-:-:S05]  /*1cc0*/  VIADD R9, R9, 0x1 ;  /* 0x0000000109097836 */ /* 0x000fca0000000000 */
[----:B------:R-:W-:-:S04]  /*1cd0*/  ISETP.NE.AND P0, PT, R9, 0x2, PT ;  /* 0x000000020900780c */ /* 0x000fc80003f05270 */
[----:B-1----:R-:W-:Y:S02]  /*1ce0*/  SEL R3, RZ, 0x1, P0 ;  /* 0x00000001ff037807 */ /* 0x002fe40000000000 */
[----:B------:R-:W-:Y:S02]  /*1cf0*/  SEL R9, R9, RZ, P0 ;  /* 0x000000ff09097207 */ /* 0x000fe40000000000 */
[----:B------:R-:W-:-:S07]  /*1d00*/  LOP3.LUT R8, R8, R3, RZ, 0x3c, !PT ;  /* 0x0000000308087212 */ /* 0x000fce00078e3cff */
.L_x_24:
[----:B------:R-:W-:Y:S01]  /*1d10*/  ULEA UR4, UR6, UR13, 0x3 ;  /* 0x0000000d06047291 */ /* 0x000fe2000f8e18ff */
[----:B--2---:R-:W-:Y:S01]  /*1d20*/  SHF.L.U32 R0, R12, 0x1f, RZ ;  /* 0x0000001f0c007819 */ /* 0x004fe200000006ff */
[----:B------:R-:W-:Y:S02]  /*1d30*/  UISETP.GE.U32.AND UP0, UPT, UR47, 0x3f, UPT ;  /* 0x0000003f2f00788c */ /* 0x000fe4000bf06070 */
[----:B------:R-:W-:Y:S01]  /*1d40*/  ULEA UR11, UR20, UR46, 0x7 ;  /* 0x0000002e140b7291 */ /* 0x000fe2000f8e38ff */
[----:B------:R-:W-:-:S04]  /*1d50*/  UMOV UR7, URZ ;  /* 0x000000ff00077c82 */ /* 0x000fc80008000000 */
[----:B------:R1:W2:Y:S01]  /*1d60*/  SYNCS.PHASECHK.TRANS64.TRYWAIT P0, [UR4+0x80], R0 ;  /* 0x00008000ff0075a7 */ /* 0x0002a20008001104 */
[----:B------:R-:W-:-:S04]  /*1d70*/  ULEA.HI UR4, UR16, UR16, URZ, 0x1 ;  /* 0x0000001010047291 */ /* 0x000fc8000f8f08ff */
[----:B------:R-:W-:-:S04]  /*1d80*/  USHF.L.U32 UR4, UR4, 0x7, URZ ;  /* 0x0000000704047899 */ /* 0x000fc800080006ff */
[----:B------:R-:W-:-:S04]  /*1d90*/  ULOP3.LUT UR35, UR4, 0xffffff00, URZ, 0xc0, !UPT ;  /* 0xffffff0004237892 */ /* 0x000fc8000f8ec0ff */
[----:B------:R-:W-:Y:S01]  /*1da0*/  UIADD3 UR35, UPT, UPT, UR45, UR35, URZ ;  /* 0x000000232d237290 */ /* 0x000fe2000fffe0ff */
[----:B------:R-:W-:Y:S11]  /*1db0*/  BRA.U !UP0, `(.L_x_26) ;  /* 0x0000000108c87547 */ /* 0x000ff6000b800000 */
[----:B------:R-:W-:Y:S01]  /*1dc0*/  UMOV UR16, UR43 ;  /* 0x0000002b00107c82 */ /* 0x000fe20008000000 */
[----:B------:R-:W-:Y:S01]  /*1dd0*/  UMOV UR4, UR6 ;  /* 0x0000000600047c82 */ /* 0x000fe20008000000 */
[----:B------:R-:W-:-:S05]  /*1de0*/  UMOV UR34, URZ ;  /* 0x000000ff00227c82 */ /* 0x000fca0008000000 */
.L_x_32:
[----:B------:R-:W-:Y:S01]  /*1df0*/  ULEA UR33, UR4, UR13, 0x3 ;  /* 0x0000000d04217291 */ /* 0x000fe2000f8e18ff */
[----:B------:R-:W-:Y:S01]  /*1e00*/  @P3 MOV R2, 0x6000 ;  /* 0x0000600000023802 */ /* 0x000fe20000000f00 */
[----:B--234-:R-:W-:Y:S10]  /*1e10*/  @P0 BRA `(.L_x_27) ;  /* 0x00000000000c0947 */ /* 0x01cff40003800000 */
[----:B------:R-:W-:-:S04]  /*1e20*/  SHF.L.U32 R3, R12, 0x1f, RZ ;  /* 0x0000001f0c037819 */ /* 0x000fc800000006ff */
[----:B------:R-:W2:Y:S02]  /*1e30*/  SYNCS.PHASECHK.TRANS64.TRYWAIT P0, [UR33+0x80], R3 ;  /* 0x00008003ff0075a7 */ /* 0x000ea40008001121 */
[----:B--2---:R-:W-:Y:S05]  /*1e40*/  @!P0 BRA `(.L_x_28) ;  /* 0x0000008400248947 */ /* 0x004fea0003800000 */
.L_x_27:
[----:B------:R2:W-:Y:S01]  /*1e50*/  @P3 SYNCS.ARRIVE.TRANS64 RZ, [UR33], R2 ;  /* 0x00000002ffff39a7 */ /* 0x0005e20008000021 */
[----:B------:R-:W-:Y:S02]  /*1e60*/  ULOP3.LUT UR5, UR21, 0x2, URZ, 0xfc, !UPT ;  /* 0x0000000215057892 */ /* 0x000fe4000f8efcff */
[----:B------:R-:W-:Y:S02]  /*1e70*/  UIADD3 UR16, UPT, UPT, UR16, 0x1, URZ ;  /* 0x0000000110107890 */ /* 0x000fe4000fffe0ff */
[----:B------:R-:W-:Y:S02]  /*1e80*/  UISETP.NE.AND UP0, UPT, UR5, 0x2, UPT ;  /* 0x000000020500788c */ /* 0x000fe4000bf05270 */
[----:B------:R-:W-:-:S07]  /*1e90*/  UISETP.NE.AND UP2, UPT, UR16, 0x1, UPT ;  /* 0x000000011000788c */ /* 0x000fce000bf45270 */
[----:B------:R-:W-:Y:S05]  /*1ea0*/  BRA.U UP0, `(.L_x_29) ;  /* 0x0000000100047547 */ /* 0x000fea000b800000 */
[----:B------:R-:W-:Y:S05]  /*1eb0*/  BPT.TRAP 0x1 ;  /* 0x000000040000795c */ /* 0x000fea0000300000 */
.L_x_29:
[----:B------:R-:W-:Y:S04]  /*1ec0*/  BSSY.RECONVERGENT B0, `(.L_x_30) ;  /* 0x0000003000007945 */ /* 0x000fe80003800200 */
[----:B------:R-:W-:Y:S05]  /*1ed0*/  @!P2 BRA `(.L_x_31) ;  /* 0x000000000004a947 */ /* 0x000fea0003800000 */
[----:B------:R-:W-:Y:S05]  /*1ee0*/  BPT.TRAP 0x1 ;  /* 0x000000040000795c */ /* 0x000fea0000300000 */
.L_x_31:
[----:B------:R-:W-:Y:S05]  /*1ef0*/  BSYNC.RECONVERGENT B0 ;  /* 0x0000000000007941 */ /* 0x000fea0003800200 */
.L_x_30:
[----:B------:R-:W-:Y:S02]  /*1f00*/  UIADD3 UR5, UPT, UPT, UR4, 0x1, URZ ;  /* 0x0000000104057890 */ /* 0x000fe4000fffe0ff */
[----:B------:R-:W-:Y:S02]  /*1f10*/  USHF.L.U32 UR8, UR4, 0xc, URZ ;  /* 0x0000000c04087899 */ /* 0x000fe400080006ff */
[----:B------:R-:W-:Y:S02]  /*1f20*/  UISETP.NE.AND UP0, UPT, UR5, 0x10, UPT ;  /* 0x000000100500788c */ /* 0x000fe4000bf05270 */
[----:B------:R-:W-:Y:S02]  /*1f30*/  ULOP3.LUT UR32, UR8, UR28, URZ, 0xfc, !UPT ;  /* 0x0000001c08207292 */ /* 0x000fe4000f8efcff */
[----:B------:R-:W-:Y:S02]  /*1f40*/  USEL UR7, URZ, 0x1, UP0 ;  /* 0x00000001ff077887 */ /* 0x000fe40008000000 */
[----:B------:R-:W-:-:S02]  /*1f50*/  USEL UR6, UR5, URZ, UP0 ;  /* 0x000000ff05067287 */ /* 0x000fc40008000000 */
[----:B------:R-:W-:Y:S02]  /*1f60*/  UIADD3 UR14, UP1, UPT, UR26, 0x80, URZ ;  /* 0x000000801a0e7890 */ /* 0x000fe4000ff3e0ff */
[----:B------:R-:W-:Y:S01]  /*1f70*/  ULEA UR5, UR6, UR13, 0x3 ;  /* 0x0000000d06057291 */ /* 0x000fe2000f8e18ff */
[----:B------:R-:W-:Y:S01]  /*1f80*/  LOP3.LUT R12, R12, UR7, RZ, 0x3c, !PT ;  /* 0x000000070c0c7c12 */ /* 0x000fe2000f8e3cff */
[----:B------:R-:W-:Y:S02]  /*1f90*/  ULEA UR32, UR32, UR13, 0x1 ;  /* 0x0000000d20207291 */ /* 0x000fe4000f8e08ff */
[----:B------:R-:W-:Y:S01]  /*1fa0*/  UIADD3 UR4, UP0, UPT, UR26, 0x180, URZ ;  /* 0x000001801a047890 */ /* 0x000fe2000ff1e0ff */
[----:B-1----:R-:W-:Y:S01]  /*1fb0*/  SHF.L.U32 R0, R12, 0x1f, RZ ;  /* 0x0000001f0c007819 */ /* 0x002fe200000006ff */
[----:B------:R-:W-:Y:S02]  /*1fc0*/  ULOP3.LUT UR33, UR33, 0xfefffff8, URZ, 0xc0, !UPT ;  /* 0xfefffff821217892 */ /* 0x000fe4000f8ec0ff */
[----:B------:R-:W-:Y:S01]  /*1fd0*/  UIADD3.X UR15, UPT, UPT, URZ, UR27, URZ, UP1, !UPT ;  /* 0x0000001bff0f7290 */ /* 0x000fe20008ffe4ff */
[----:B------:R3:W4:Y:S01]  /*1fe0*/  SYNCS.PHASECHK.TRANS64.TRYWAIT P0, [UR5+0x80], R0 ;  /* 0x00008000ff0075a7 */ /* 0x0007220008001105 */
[----:B------:R-:W-:-:S02]  /*1ff0*/  UIADD3 UR32, UPT, UPT, UR32, 0x8600, URZ ;  /* 0x0000860020207890 */ /* 0x000fc4000fffe0ff */
[----:B------:R-:W-:Y:S02]  /*2000*/  UPRMT UR7, URZ, 0x5410, UR24 ;  /* 0x00005410ff077896 */ /* 0x000fe40008000018 */
[----:B------:R-:W-:Y:S02]  /*2010*/  UIADD3 UR8, UPT, UPT, UR13, 0x28600, UR8 ;  /* 0x000286000d087890 */ /* 0x000fe4000fffe008 */
[----:B------:R-:W-:Y:S01]  /*2020*/  UIADD3.X UR5, UPT, UPT, URZ, UR27, URZ, UP0, !UPT ;  /* 0x0000001bff057290 */ /* 0x000fe200087fe4ff */
[----:B------:R-:W-:Y:S01]  /*2030*/  UMOV UR18, 0x0 ;  /* 0x0000000000127882 */ /* 0x000fe20000000000 */
[----:B------:R-:W-:Y:S01]  /*2040*/  UMOV UR19, 0x10000000 ;  /* 0x1000000000137882 */ /* 0x000fe20000000000 */
[----:B------:R-:W-:Y:S01]  /*2050*/  UMOV UR10, UR34 ;  /* 0x00000022000a7c82 */ /* 0x000fe20008000000 */
[----:B------:R-:W-:Y:S01]  /*2060*/  UMOV UR12, UR36 ;  /* 0x00000024000c7c82 */ /* 0x000fe20008000000 */
[----:B------:R-:W-:Y:S01]  /*2070*/  UMOV UR9, UR33 ;  /* 0x0000002100097c82 */ /* 0x000fe20008000000 */
[----:B------:R1:W-:Y:S03]  /*2080*/  UTMALDG.3D.MULTICAST.2CTA [UR32], [UR14], UR7, desc[UR18] ;  /* 0x000012200e0073b4 */ /* 0x0003e60008211807 */
[----:B------:R2:W-:Y:S01]  /*2090*/  UTMALDG.3D.2CTA [UR8], [UR4], desc[UR18] ;  /* 0x00001208040075b4 */ /* 0x0005e20008211000 */
[----:B-1----:R-:W-:Y:S01]  /*20a0*/  UIADD3 UR34, UPT, UPT, UR34, 0x20, URZ ;  /* 0x0000002022227890 */ /* 0x002fe2000fffe0ff */
[----:B------:R-:W-:Y:S01]  /*20b0*/  UMOV UR7, UR29 ;  /* 0x0000001d00077c82 */ /* 0x000fe20008000000 */
[----:B--2---:R-:W-:Y:S01]  /*20c0*/  UMOV UR4, UR6 ;  /* 0x0000000600047c82 */ /* 0x004fe20008000000 */
[----:B------:R-:W-:Y:S09]  /*20d0*/  BRA.U UP2, `(.L_x_32) ;  /* 0xfffffffd02447547 */ /* 0x000ff2000b83ffff */
.L_x_26:
[----:B------:R-:W-:Y:S01]  /*20e0*/  ULEA UR4, UR6, UR13, 0x3 ;  /* 0x0000000d06047291 */ /* 0x000fe2000f8e18ff */
[----:B-1-3--:R-:W-:Y:S01]  /*20f0*/  SHF.L.U32 R0, R12, 0x1f, RZ ;  /* 0x0000001f0c007819 */ /* 0x00afe200000006ff */
[----:B------:R-:W-:Y:S01]  /*2100*/  @!P1 SYNCS.ARRIVE.TRANS64.A1T0 RZ, [UR13+0x148], RZ ;  /* 0x000148ffffff99a7 */ /* 0x000fe2000810000d */
[----:B------:R-:W-:-:S06]  /*2110*/  UISETP.GT.AND UP0, UPT, UR41, UR40, UPT ;  /* 0x000000282900728c */ /* 0x000fcc000bf04270 */
[----:B--2-4-:R1:W2:Y:S03]  /*2120*/  SYNCS.PHASECHK.TRANS64.TRYWAIT P0, [UR4+0x80], R0 ;  /* 0x00008000ff0075a7 */ /* 0x0142a60008001104 */
[----:B------:R-:W-:Y:S05]  /*2130*/  BRA.U !UP0, `(.L_x_33) ;  /* 0x0000000108c07547 */ /* 0x000fea000b800000 */
[----:B------:R-:W-:Y:S01]  /*2140*/  UIADD3 UR25, UPT, UPT, UR44, UR7, URZ ;  /* 0x000000072c197290 */ /* 0x000fe2000fffe0ff */
[----:B------:R-:W-:-:S11]  /*2150*/  UMOV UR4, UR6 ;  /* 0x0000000600047c82 */ /* 0x000fd60008000000 */
.L_x_39:
[----:B------:R-:W-:Y:S01]  /*2160*/  ULEA UR17, UR4, UR13, 0x3 ;  /* 0x0000000d04117291 */ /* 0x000fe2000f8e18ff */
[----:B--2---:R-:W-:Y:S01]  /*2170*/  @P3 MOV R2, 0x6000 ;  /* 0x0000600000023802 */ /* 0x004fe20000000f00 */
[----:B--2-4-:R-:W-:Y:S10]  /*2180*/  @P0 BRA `(.L_x_34) ;  /* 0x00000000000c0947 */ /* 0x014ff40003800000 */
[----:B------:R-:W-:-:S04]  /*2190*/  SHF.L.U32 R3, R12, 0x1f, RZ ;  /* 0x0000001f0c037819 */ /* 0x000fc800000006ff */
[----:B------:R-:W2:Y:S02]  /*21a0*/  SYNCS.PHASECHK.TRANS64.TRYWAIT P0, [UR17+0x80], R3 ;  /* 0x00008003ff0075a7 */ /* 0x000ea40008001111 */
[----:B--2---:R-:W-:Y:S05]  /*21b0*/  @!P0 BRA `(.L_x_35) ;  /* 0x0000008000608947 */ /* 0x004fea0003800000 */
.L_x_34:
[----:B------:R2:W-:Y:S01]  /*21c0*/  @P3 SYNCS.ARRIVE.TRANS64 RZ, [UR17], R2 ;  /* 0x00000002ffff39a7 */ /* 0x0005e20008000011 */
[----:B------:R-:W-:-:S04]  /*21d0*/  ULOP3.LUT UR5, UR21, 0x2, URZ, 0xfc, !UPT ;  /* 0x0000000215057892 */ /* 0x000fc8000f8efcff */
[----:B------:R-:W-:-:S09]  /*21e0*/  UISETP.NE.AND UP0, UPT, UR5, 0x2, UPT ;  /* 0x000000020500788c */ /* 0x000fd2000bf05270 */
[----:B------:R-:W-:Y:S05]  /*21f0*/  BRA.U UP0, `(.L_x_36) ;  /* 0x0000000100047547 */ /* 0x000fea000b800000 */
[----:B------:R-:W-:Y:S05]  /*2200*/  BPT.TRAP 0x1 ;  /* 0x000000040000795c */ /* 0x000fea0000300000 */
.L_x_36:
[----:B------:R-:W-:Y:S04]  /*2210*/  BSSY.RECONVERGENT B0, `(.L_x_37) ;  /* 0x0000003000007945 */ /* 0x000fe80003800200 */
[----:B------:R-:W-:Y:S05]  /*2220*/  @!P2 BRA `(.L_x_38) ;  /* 0x000000000004a947 */ /* 0x000fea0003800000 */
[----:B------:R-:W-:Y:S05]  /*2230*/  BPT.TRAP 0x1 ;  /* 0x000000040000795c */ /* 0x000fea0000300000 */
.L_x_38:
[----:B------:R-:W-:Y:S05]  /*2240*/  BSYNC.RECONVERGENT B0 ;  /* 0x0000000000007941 */ /* 0x000fea0003800200 */
.L_x_37:
[----:B------:R-:W-:Y:S02]  /*2250*/  UIADD3 UR5, UPT, UPT, UR4, 0x1, URZ ;  /* 0x0000000104057890 */ /* 0x000fe4000fffe0ff */
[----:B------:R-:W-:Y:S02]  /*2260*/  UIADD3 UR14, UP1, UPT, UR26, 0x80, URZ ;  /* 0x000000801a0e7890 */ /* 0x000fe4000ff3e0ff */
[----:B------:R-:W-:Y:S02]  /*2270*/  UISETP.NE.AND UP0, UPT, UR5, 0x10, UPT ;  /* 0x000000100500788c */ /* 0x000fe4000bf05270 */
[----:B------:R-:W-:Y:S02]  /*2280*/  ULEA UR16, UR4, UR30, 0xd ;  /* 0x0000001e04107291 */ /* 0x000fe4000f8e68ff */
[----:B------:R-:W-:Y:S02]  /*2290*/  USEL UR8, URZ, 0x1, UP0 ;  /* 0x00000001ff087887 */ /* 0x000fe40008000000 */
[----:B------:R-:W-:-:S02]  /*22a0*/  USEL UR6, UR5, URZ, UP0 ;  /* 0x000000ff05067287 */ /* 0x000fc40008000000 */
[----:B------:R-:W-:Y:S02]  /*22b0*/  UIADD3 UR22, UP0, UPT, UR26, 0x180, URZ ;  /* 0x000001801a167890 */ /* 0x000fe4000ff1e0ff */
[----:B------:R-:W-:Y:S01]  /*22c0*/  LOP3.LUT R12, R12, UR8, RZ, 0x3c, !PT ;  /* 0x000000080c0c7c12 */ /* 0x000fe2000f8e3cff */
[----:B------:R-:W-:Y:S02]  /*22d0*/  ULEA UR8, UR4, UR13, 0xc ;  /* 0x0000000d04087291 */ /* 0x000fe4000f8e60ff */
[----:B------:R-:W-:Y:S01]  /*22e0*/  ULEA UR5, UR6, UR13, 0x3 ;  /* 0x0000000d06057291 */ /* 0x000fe2000f8e18ff */
[----:B-1----:R-:W-:Y:S01]  /*22f0*/  SHF.L.U32 R0, R12, 0x1f, RZ ;  /* 0x0000001f0c007819 */ /* 0x002fe200000006ff */
[----:B------:R-:W-:Y:S02]  /*2300*/  USHF.L.U32 UR18, UR7, 0x5, URZ ;  /* 0x0000000507127899 */ /* 0x000fe400080006ff */
[----:B------:R-:W-:Y:S02]  /*2310*/  ULOP3.LUT UR17, UR17, 0xfefffff8, URZ, 0xc0, !UPT ;  /* 0xfefffff811117892 */ /* 0x000fe4000f8ec0ff */
[----:B------:R-:W-:-:S02]  /*2320*/  UIADD3.X UR15, UPT, UPT, URZ, UR27, URZ, UP1, !UPT ;  /* 0x0000001bff0f7290 */ /* 0x000fc40008ffe4ff */
[----:B------:R-:W-:Y:S01]  /*2330*/  UPRMT UR4, URZ, 0x5410, UR24 ;  /* 0x00005410ff047896 */ /* 0x000fe20008000018 */
[----:B------:R3:W4:Y:S01]  /*2340*/  SYNCS.PHASECHK.TRANS64.TRYWAIT P0, [UR5+0x80], R0 ;  /* 0x00008000ff0075a7 */ /* 0x0007220008001105 */
[----:B------:R-:W-:Y:S02]  /*2350*/  UIADD3 UR8, UPT, UPT, UR8, 0x28600, URZ ;  /* 0x0002860008087890 */ /* 0x000fe4000fffe0ff */
[----:B------:R-:W-:Y:S01]  /*2360*/  UIADD3.X UR23, UPT, UPT, URZ, UR27, URZ, UP0, !UPT ;  /* 0x0000001bff177290 */ /* 0x000fe200087fe4ff */
[----:B------:R-:W-:Y:S01]  /*2370*/  UMOV UR32, 0x0 ;  /* 0x0000000000207882 */ /* 0x000fe20000000000 */
[----:B------:R-:W-:Y:S01]  /*2380*/  UMOV UR33, 0x10000000 ;  /* 0x1000000000217882 */ /* 0x000fe20000000000 */
[----:B------:R-:W-:Y:S01]  /*2390*/  UMOV UR19, UR35 ;  /* 0x0000002300137c82 */ /* 0x000fe20008000000 */
[----:B------:R-:W-:Y:S01]  /*23a0*/  UMOV UR20, UR36 ;  /* 0x0000002400147c82 */ /* 0x000fe20008000000 */
[----:B------:R-:W-:Y:S01]  /*23b0*/  UMOV UR12, UR36 ;  /* 0x00000024000c7c82 */ /* 0x000fe20008000000 */
[----:B------:R-:W-:Y:S01]  /*23c0*/  UMOV UR9, UR17 ;  /* 0x0000001100097c82 */ /* 0x000fe20008000000 */
[----:B------:R-:W-:Y:S01]  /*23d0*/  UMOV UR10, UR18 ;  /* 0x00000012000a7c82 */ /* 0x000fe20008000000 */
[----:B------:R1:W-:Y:S01]  /*23e0*/  UTMALDG.3D.MULTICAST.2CTA [UR16], [UR14], UR4, desc[UR32] ;  /* 0x000020100e0073b4 */ /* 0x0003e20008211804 */
[----:B------:R-:W-:-:S04]  /*23f0*/  UIADD3 UR7, UPT, UPT, UR7, 0x1, URZ ;  /* 0x0000000107077890 */ /* 0x000fc8000fffe0ff */
[----:B------:R-:W-:Y:S01]  /*2400*/  UISETP.NE.AND UP0, UPT, UR7, UR25, UPT ;  /* 0x000000190700728c */ /* 0x000fe2000bf05270 */
[----:B------:R3:W-:Y:S01]  /*2410*/  UTMALDG.3D.2CTA [UR8], [UR22], desc[UR32] ;  /* 0x00002008160075b4 */ /* 0x0007e20008211000 */
[----:B-1----:R-:W-:-:S07]  /*2420*/  UMOV UR4, UR6 ;  /* 0x0000000600047c82 */ /* 0x002fce0008000000 */
[----:B---3--:R-:W-:Y:S05]  /*2430*/  BRA.U UP0, `(.L_x_39) ;  /* 0xfffffffd00487547 */ /* 0x008fea000b83ffff */
.L_x_33:
[C---:B------:R-:W-:Y:S01]  /*2440*/  LEA R3, R11.reuse, UR13, 0x3 ;  /* 0x0000000d0b037c11 */ /* 0x040fe2000f8e18ff */
[----:B------:R-:W-:Y:S01]  /*2450*/  NOP ;  /* 0x0000000000007918 */ /* 0x000fe20000000000 */
[----:B-1----:R-:W-:Y:S02]  /*2460*/  SHF.L.U32 R0, R10, 0x1f, RZ ;  /* 0x0000001f0a007819 */ /* 0x002fe400000006ff */
[----:B------:R-:W-:Y:S02]  /*2470*/  LEA R5, R11, UR13, 0x4 ;  /* 0x0000000d0b057c11 */ /* 0x000fe4000f8e20ff */
[----:B--2-4-:R-:W1:Y:S02]  /*2480*/  SYNCS.PHASECHK.TRANS64.TRYWAIT P0, [R3+URZ+0x150], R0 ;  /* 0x00015000030075a7 */ /* 0x014e6400080011ff */
[----:B-1----:R-:W-:Y:S05]  /*2490*/  @!P0 BRA `(.L_x_40) ;  /* 0x0000007c00c08947 */ /* 0x002fea0003800000 */
.L_x_165:
[----:B------:R-:W2:Y:S01]  /*24a0*/  LDS.128 R4, [R5+0x1e0] ;  /* 0x0001e00005047984 */ /* 0x000ea20000000c00 */
[----:B------:R-:W-:Y:S01]  /*24b0*/  UISETP.GE.AND UP0, UPT, UR42, 0x1, UPT ;  /* 0x000000012a00788c */ /* 0x000fe2000bf06270 */
[----:B------:R-:W-:Y:S01]  /*24c0*/  @!PT LDS RZ, [RZ] ;  /* 0x00000000fffff984 */ /* 0x000fe20000000800 */
[----:B------:R-:W-:Y:S01]  /*24d0*/  @!PT LDS RZ, [RZ] ;  /* 0x00000000fffff984 */ /* 0x000fe20000000800 */
[----:B------:R-:W-:Y:S01]  /*24e0*/  @!PT LDS RZ, [RZ] ;  /* 0x00000000fffff984 */ /* 0x000fe20000000800 */
[----:B------:R-:W-:Y:S01]  /*24f0*/  @!PT LDS RZ, [RZ] ;  /* 0x00000000fffff984 */ /* 0x000fe20000000800 */
[----:B------:R3:W-:Y:S06]  /*2500*/  MEMBAR.ALL.CTA ;  /* 0x0000000000007992 */ /* 0x0007ec0000008000 */
[----:B---3--:R-:W3:Y:S01]  /*2510*/  FENCE.VIEW.ASYNC.S ;  /* 0x00000000000073c6 */ /* 0x008ee20000000000 */
[----:B--2---:R-:W-:-:S13]  /*2520*/  LOP3.LUT P0, RZ, R6, 0x1, RZ, 0xc0, !PT ;  /* 0x0000000106ff7812 */ /* 0x004fda000780c0ff */
[----:B---3--:R-:W-:Y:S01]  /*2530*/  VOTEU.ANY UP1, P0 ;  /* 0x0000000000ff7886 */ /* 0x008fe20000020100 */
[----:B------:R-:W-:-:S13]  /*2540*/  PLOP3.LUT P0, PT, PT, PT, UP1, 0x80, 0x8 ;  /* 0x000000000008781c */ /* 0x000fda0003f0f018 */
[----:B-1----:R-:W-:Y:S02]  /*2550*/  @P0 LOP3.LUT R0, R5, 0xffff, RZ, 0xc0, !PT ;  /* 0x0000ffff05000812 */ /* 0x002fe400078ec0ff */
[----:B------:R-:W-:Y:S02]  /*2560*/  @P0 MOV R2, R4 ;  /* 0x0000000400020202 */ /* 0x000fe40000000f00 */
[----:B------:R-:W-:Y:S01]  /*2570*/  @P0 R2UR UR5, R0 ;  /* 0x00000000000502ca */ /* 0x000fe200000e0000 */
[----:B------:R-:W-:Y:S01]  /*2580*/  VIADD R0, R3, 0x160 ;  /* 0x0000016003007836 */ /* 0x000fe20000000000 */
[----:B------:R-:W-:Y:S02]  /*2590*/  @P0 SHF.R.U32.HI R4, RZ, 0x10, R5 ;  /* 0x00000010ff040819 */ /* 0x000fe40000011605 */
[----:B------:R-:W-:Y:S02]  /*25a0*/  @P0 R2UR UR7, R2 ;  /* 0x00000000020702ca */ /* 0x000fe400000e0000 */
[----:B------:R-:W-:-:S02]  /*25b0*/  PRMT R0, RZ, 0x654, R0 ;  /* 0x00000654ff007816 */ /* 0x000fc40000000000 */
[----:B------:R-:W-:Y:S02]  /*25c0*/  @P0 R2UR UR4, R4 ;  /* 0x00000000040402ca */ /* 0x000fe400000e0000 */
[----:B------:R1:W-:Y:S03]  /*25d0*/  SYNCS.ARRIVE.TRANS64.RED.A1T0 RZ, [R0+URZ], RZ ;  /* 0x000000ff00ff79a7 */ /* 0x0003e600081004ff */
[----:B------:R-:W-:-:S04]  /*25e0*/  @UP1 UMOV UR31, UR5 ;  /* 0x00000005001f1c82 */ /* 0x000fc80008000000 */
[----:B------:R-:W-:-:S04]  /*25f0*/  @UP1 UMOV UR37, UR7 ;  /* 0x0000000700251c82 */ /* 0x000fc80008000000 */
[----:B------:R-:W-:Y:S01]  /*2600*/  @UP1 UMOV UR36, UR4 ;  /* 0x0000000400241c82 */ /* 0x000fe20008000000 */
[----:B------:R-:W-:Y:S05]  /*2610*/  BRA.U !UP0, `(.L_x_41) ;  /* 0x0000000108d47547 */ /* 0x000fea000b800000 */
[----:B------:R-:W2:Y:S01]  /*2620*/  LDCU.128 UR16, c[0x0][0xb10] ;  /* 0x00016200ff1077ac */ /* 0x000ea20008000c00 */
[----:B------:R-:W3:Y:S01]  /*2630*/  LDCU UR12, c[0x0][0xb20] ;  /* 0x00016400ff0c77ac */ /* 0x000ee20008000800 */
[----:B------:R-:W4:Y:S01]  /*2640*/  LDCU UR20, c[0x0][0xb0c] ;  /* 0x00016180ff1477ac */ /* 0x000f220008000800 */
[----:B------:R-:W1:Y:S01]  /*2650*/  LDCU.64 UR8, c[0x0][0xb28] ;  /* 0x00016500ff0877ac */ /* 0x000e620008000a00 */
[----:B------:R-:W-:Y:S02]  /*2660*/  UISETP.NE.AND UP3, UPT, UR42, 0x1, UPT ;  /* 0x000000012a00788c */ /* 0x000fe4000bf65270 */
[----:B--2---:R-:W-:Y:S02]  /*2670*/  UIMAD.WIDE.U32 UR10, UR38, UR19, URZ ;  /* 0x00000013260a72a5 */ /* 0x004fe4000f8e00ff */
[----:B------:R-:W-:Y:S02]  /*2680*/  UIMAD.WIDE.U32 UR4, UR39, UR16, URZ ;  /* 0x00000010270472a5 */ /* 0x000fe4000f8e00ff */
[----:B------:R-:W-:-:S02]  /*2690*/  UISETP.NE.AND UP0, UPT, UR18, 0x1, UPT ;  /* 0x000000011200788c */ /* 0x000fc4000bf05270 */
[----:B------:R-:W-:Y:S01]  /*26a0*/  UIMAD.WIDE.U32 UR22, UR31, UR19, URZ ;  /* 0x000000131f1672a5 */ /* 0x000fe2000f8e00ff */
[----:B------:R-:W-:Y:S02]  /*26b0*/  UMOV UR10, UR11 ;  /* 0x0000000b000a7c82 */ /* 0x000fe40008000000 */
[----:B------:R-:W-:Y:S01]  /*26c0*/  UMOV UR4, UR5 ;  /* 0x0000000500047c82 */ /* 0x000fe20008000000 */
[----:B---3--:R-:W-:Y:S02]  /*26d0*/  USHF.R.U32.HI UR10, URZ, UR12, UR10 ;  /* 0x0000000cff0a7299 */ /* 0x008fe4000801160a */
[----:B----4-:R-:W-:Y:S02]  /*26e0*/  UISETP.NE.AND UP2, UPT, UR20, 0x1, UPT ;  /* 0x000000011400788c */ /* 0x010fe4000bf45270 */
[----:B------:R-:W-:Y:S02]  /*26f0*/  USHF.R.U32.HI UR4, URZ, UR17, UR4 ;  /* 0x00000011ff047299 */ /* 0x000fe40008011604 */
[----:B------:R-:W-:-:S02]  /*2700*/  USEL UR5, UR38, UR10, !UP0 ;  /* 0x0000000a26057287 */ /* 0x000fc4000c000000 */
[----:B------:R-:W-:Y:S02]  /*2710*/  USEL UR7, UR39, UR4, !UP2 ;  /* 0x0000000427077287 */ /* 0x000fe4000d000000 */
[----:B-1----:R-:W-:Y:S01]  /*2720*/  UIMAD.WIDE.U32 UR10, UR5, UR8, URZ ;  /* 0x00000008050a72a5 */ /* 0x002fe2000f8e00ff */
[----:B------:R-:W-:Y:S01]  /*2730*/  UMOV UR4, UR23 ;  /* 0x0000001700047c82 */ /* 0x000fe20008000000 */
[----:B------:R-:W-:Y:S02]  /*2740*/  UIMAD.WIDE.U32 UR14, UR37, UR16, URZ ;  /* 0x00000010250e72a5 */ /* 0x000fe4000f8e00ff */
[----:B------:R-:W-:-:S03]  /*2750*/  UIMAD.WIDE.U32 UR22, UR7, UR8, URZ ;  /* 0x00000008071672a5 */ /* 0x000fc6000f8e00ff */
[----:B------:R-:W-:Y:S01]  /*2760*/  UMOV UR10, UR11 ;  /* 0x0000000b000a7c82 */ /* 0x000fe20008000000 */
[----:B------:R-:W-:Y:S02]  /*2770*/  USHF.R.U32.HI UR4, URZ, UR12, UR4 ;  /* 0x0000000cff047299 */ /* 0x000fe40008011604 */
[----:B------:R-:W-:Y:S01]  /*2780*/  @UP3 USHF.R.U32.HI UR5, URZ, UR9, UR10 ;  /* 0x00000009ff053299 */ /* 0x000fe2000801160a */
[----:B------:R-:W-:Y:S01]  /*2790*/  UMOV UR14, UR15 ;  /* 0x0000000f000e7c82 */ /* 0x000fe20008000000 */
[----:B------:R-:W-:Y:S01]  /*27a0*/  UMOV UR22, UR23 ;  /* 0x0000001700167c82 */ /* 0x000fe20008000000 */
[----:B------:R-:W-:Y:S02]  /*27b0*/  USHF.R.U32.HI UR17, URZ, UR17, UR14 ;  /* 0x00000011ff117299 */ /* 0x000fe4000801160e */
[----:B------:R-:W-:Y:S02]  /*27c0*/  USEL UR4, UR31, UR4, !UP0 ;  /* 0x000000041f047287 */ /* 0x000fe4000c000000 */
[----:B------:R-:W-:-:S02]  /*27d0*/  @UP3 USHF.R.U32.HI UR7, URZ, UR9, UR22 ;  /* 0x00000009ff073299 */ /* 0x000fc40008011616 */
[----:B------:R-:W-:Y:S02]  /*27e0*/  UIMAD UR10, UR42, UR5, URZ ;  /* 0x000000052a0a72a4 */ /* 0x000fe4000f8e02ff */
[----:B------:R-:W-:Y:S02]  /*27f0*/  USEL UR5, UR37, UR17, !UP2 ;  /* 0x0000001125057287 */ /* 0x000fe4000d000000 */
[----:B------:R-:W-:Y:S02]  /*2800*/  UIMAD UR12, UR42, UR7, URZ ;  /* 0x000000072a0c72a4 */ /* 0x000fe4000f8e02ff */
[----:B------:R-:W-:Y:S02]  /*2810*/  UISETP.GE.AND UP0, UPT, UR4, UR10, UPT ;  /* 0x0000000a0400728c */ /* 0x000fe4000bf06270 */
[----:B------:R-:W-:Y:S02]  /*2820*/  UIMAD.WIDE.U32 UR10, UR4, UR8, URZ ;  /* 0x00000008040a72a5 */ /* 0x000fe4000f8e00ff */
[----:B------:R-:W-:-:S02]  /*2830*/  UISETP.GE.OR UP0, UPT, UR5, UR12, UP0 ;  /* 0x0000000c0500728c */ /* 0x000fc40008706670 */
[----:B------:R-:W-:Y:S02]  /*2840*/  UIMAD.WIDE.U32 UR14, UR5, UR8, URZ ;  /* 0x00000008050e72a5 */ /* 0x000fe4000f8e00ff */
[----:B------:R-:W-:Y:S01]  /*2850*/  UIADD3 UR12, UPT, UPT, -UR5, URZ, URZ ;  /* 0x000000ff050c7290 */ /* 0x000fe2000fffe1ff */
[----:B------:R-:W-:Y:S01]  /*2860*/  UMOV UR10, UR11 ;  /* 0x0000000b000a7c82 */ /* 0x000fe20008000000 */
[----:B------:R-:W-:Y:S02]  /*2870*/  UIADD3 UR11, UPT, UPT, -UR4, URZ, URZ ;  /* 0x000000ff040b7290 */ /* 0x000fe4000fffe1ff */
[----:B------:R-:W-:-:S03]  /*2880*/  USHF.R.U32.HI UR10, URZ, UR9, UR10 ;  /* 0x00000009ff0a7299 */ /* 0x000fc6000801160a */
[----:B------:R-:W-:Y:S01]  /*2890*/  @!UP0 UMOV UR8, UR15 ;  /* 0x0000000f00088c82 */ /* 0x000fe20008000000 */
[----:B------:R-:W-:Y:S02]  /*28a0*/  UIMAD UR11, UR18, UR11, UR31 ;  /* 0x0000000b120b72a4 */ /* 0x000fe4000f8e021f */
[----:B------:R-:W-:Y:S02]  /*28b0*/  USEL UR10, UR4, UR10, !UP3 ;  /* 0x0000000a040a7287 */ /* 0x000fe4000d800000 */
[----:B------:R-:W-:Y:S02]  /*28c0*/  @!UP0 USHF.R.U32.HI UR8, URZ, UR9, UR8 ;  /* 0x00000009ff088299 */ /* 0x000fe40008011608 */
[----:B------:R-:W-:Y:S02]  /*28d0*/  UIADD3 UR9, UPT, UPT, -UR10, URZ, URZ ;  /* 0x000000ff0a097290 */ /* 0x000fe4000fffe1ff */
[----:B------:R-:W-:Y:S02]  /*28e0*/  @!UP0 USEL UR8, UR5, UR8, !UP3 ;  /* 0x0000000805088287 */ /* 0x000fe4000d800000 */
[----:B------:R-:W-:-:S02]  /*28f0*/  UIMAD UR9, UR42, UR9, UR4 ;  /* 0x000000092a0972a4 */ /* 0x000fc4000f8e0204 */
[----:B------:R-:W-:Y:S02]  /*2900*/  @!UP0 UIADD3 UR10, UPT, UPT, UR10, -UR8, URZ ;  /* 0x800000080a0a8290 */ /* 0x000fe4000fffe0ff */
[----:B------:R-:W-:Y:S02]  /*2910*/  @!UP0 UIMAD UR8, UR9, UR7, UR8 ;  /* 0x00000007090882a4 */ /* 0x000fe4000f8e0208 */
[----:B------:R-:W-:Y:S02]  /*2920*/  @!UP0 UIMAD UR4, UR42, UR10, UR5 ;  /* 0x0000000a2a0482a4 */ /* 0x000fe4000f8e0205 */
[----:B------:R-:W-:Y:S02]  /*2930*/  UIMAD UR7, UR20, UR12, UR37 ;  /* 0x0000000c140772a4 */ /* 0x000fe4000f8e0225 */
[----:B------:R-:W-:Y:S01]  /*2940*/  UIMAD UR31, UR4, UR18, UR11 ;  /* 0x00000012041f72a4 */ /* 0x000fe2000f8e020b */
[----:B------:R-:W-:Y:S02]  /*2950*/  @!UP0 UMOV UR5, UR8 ;  /* 0x0000000800058c82 */ /* 0x000fe40008000000 */
[----:B------:R-:W-:-:S12]  /*2960*/  UIMAD UR37, UR5, UR20, UR7 ;  /* 0x00000014052572a4 */ /* 0x000fd8000f8e0207 */
.L_x_41:
[----:B------:R-:W2:Y:S02]  /*2970*/  LDCU UR4, c[0x0][0xb30] ;  /* 0x00016600ff0477ac */ /* 0x000ea40008000800 */
[----:B--2---:R-:W-:-:S09]  /*2980*/  UISETP.NE.AND UP0, UPT, UR4, 0x1, UPT ;  /* 0x000000010400788c */ /* 0x004fd2000bf05270 */
[----:B------:R-:W-:Y:S05]  /*2990*/  BRA.U UP0, `(.L_x_42) ;  /* 0x0000000100447547 */ /* 0x000fea000b800000 */
[----:B------:R-:W2:Y:S01]  /*29a0*/  LDCU.128 UR16, c[0x0][0xb10] ;  /* 0x00016200ff1077ac */ /* 0x000ea20008000c00 */
[----:B------:R-:W3:Y:S01]  /*29b0*/  LDCU UR10, c[0x0][0xb0c] ;  /* 0x00016180ff0a77ac */ /* 0x000ee20008000800 */
[----:B------:R-:W4:Y:S01]  /*29c0*/  LDCU UR7, c[0x0][0xb20] ;  /* 0x00016400ff0777ac */ /* 0x000f220008000800 */
[----:B--2---:R-:W-:Y:S02]  /*29d0*/  UIMAD.WIDE.U32 UR8, UR37, UR16, URZ ;  /* 0x00000010250872a5 */ /* 0x004fe4000f8e00ff */
[----:B------:R-:W-:Y:S02]  /*29e0*/  UIMAD.WIDE.U32 UR4, UR31, UR19, URZ ;  /* 0x000000131f0472a5 */ /* 0x000fe4000f8e00ff */
[----:B---3--:R-:W-:Y:S02]  /*29f0*/  UISETP.NE.AND UP2, UPT, UR10, 0x1, UPT ;  /* 0x000000010a00788c */ /* 0x008fe4000bf45270 */
[----:B------:R-:W-:Y:S01]  /*2a00*/  UISETP.NE.AND UP0, UPT, UR18, 0x1, UPT ;  /* 0x000000011200788c */ /* 0x000fe2000bf05270 */
[----:B------:R-:W-:-:S02]  /*2a10*/  UMOV UR8, UR9 ;  /* 0x0000000900087c82 */ /* 0x000fc40008000000 */
[----:B------:R-:W-:Y:S01]  /*2a20*/  UMOV UR4, UR5 ;  /* 0x0000000500047c82 */ /* 0x000fe20008000000 */
[----:B------:R-:W-:Y:S02]  /*2a30*/  USHF.R.U32.HI UR17, URZ, UR17, UR8 ;  /* 0x00000011ff117299 */ /* 0x000fe40008011608 */
[----:B----4-:R-:W-:Y:S02]  /*2a40*/  USHF.R.U32.HI UR4, URZ, UR7, UR4 ;  /* 0x00000007ff047299 */ /* 0x010fe40008011604 */
[----:B------:R-:W-:Y:S02]  /*2a50*/  USEL UR5, UR37, UR17, !UP2 ;  /* 0x0000001125057287 */ /* 0x000fe4000d000000 */
[----:B------:R-:W-:-:S04]  /*2a60*/  USEL UR4, UR31, UR4, !UP0 ;  /* 0x000000041f047287 */ /* 0x000fc8000c000000 */
[----:B------:R-:W-:Y:S02]  /*2a70*/  UIADD3 UR7, UPT, UPT, UR5, -UR4, URZ ;  /* 0x8000000405077290 */ /* 0x000fe4000fffe0ff */
[----:B------:R-:W-:Y:S02]  /*2a80*/  UIADD3 UR4, UPT, UPT, -UR5, UR4, URZ ;  /* 0x0000000405047290 */ /* 0x000fe4000fffe1ff */
[----:B------:R-:W-:Y:S02]  /*2a90*/  UIMAD UR31, UR7, UR18, UR31 ;  /* 0x00000012071f72a4 */ /* 0x000fe4000f8e021f */
[----:B------:R-:W-:-:S12]  /*2aa0*/  UIMAD UR37, UR4, UR10, UR37 ;  /* 0x0000000a042572a4 */ /* 0x000fd8000f8e0225 */
.L_x_42:
[----:B------:R-:W-:Y:S01]  /*2ab0*/  VIADD R11, R11, 0x1 ;  /* 0x000000010b0b7836 */ /* 0x000fe20000000000 */
[----:B------:R-:W-:Y:S02]  /*2ac0*/  R2UR UR5, R83 ;  /* 0x00000000530572ca */ /* 0x000fe400000e0000 */
[----:B------:R-:W-:Y:S02]  /*2ad0*/  R2UR UR4, R82 ;  /* 0x00000000520472ca */ /* 0x000fe400000e0000 */
[C---:B------:R-:W-:Y:S02]  /*2ae0*/  ISETP.NE.AND P0, PT, R11.reuse, 0x2, PT ;  /* 0x000000020b00780c */ /* 0x040fe40003f05270 */
[----:B------:R-:W-:Y:S02]  /*2af0*/  PLOP3.LUT P1, PT, PT, PT, PT, 0x80, 0x8 ;  /* 0x000000000008781c */ /* 0x000fe40003f2f070 */
[----:B------:R-:W-:Y:S02]  /*2b00*/  SEL R3, RZ, 0x1, P0 ;  /* 0x00000001ff037807 */ /* 0x000fe40000000000 */
[----:B------:R-:W-:-:S02]  /*2b10*/  SEL R11, R11, RZ, P0 ;  /* 0x000000ff0b0b7207 */ /* 0x000fc40000000000 */
[----:B------:R-:W-:Y:S01]  /*2b20*/  LOP3.LUT R10, R10, R3, RZ, 0x3c, !PT ;  /* 0x000000030a0a7212 */ /* 0x000fe200078e3cff */
[----:B------:R-:W-:Y:S02]  /*2b30*/  UIADD3 UR16, UPT, UPT, UR37, UR5, URZ ;  /* 0x0000000525107290 */ /* 0x000fe4000fffe0ff */
[----:B------:R-:W-:Y:S01]  /*2b40*/  UIADD3 UR20, UPT, UPT, UR31, UR4, URZ ;  /* 0x000000041f147290 */ /* 0x000fe2000fffe0ff */
[----:B------:R-:W-:Y:S11]  /*2b50*/  BRA.U UP1, `(.L_x_43) ;  /* 0xfffffff101387547 */ /* 0x000ff6000b83ffff */
[----:B------:R-:W-:Y:S01]  /*2b60*/  UIADD3 UR13, UPT, UPT, UR13, 0x80, URZ ;  /* 0x000000800d0d7890 */ /* 0x000fe2000fffe0ff */
[----:B------:R-:W-:-:S03]  /*2b70*/  SHF.L.U32 R3, R12, 0x1f, RZ ;  /* 0x0000001f0c037819 */ /* 0x000fc600000006ff */
[----:B------:R-:W-:-:S09]  /*2b80*/  ULEA UR4, UR6, UR13, 0x3 ;  /* 0x0000000d06047291 */ /* 0x000fd2000f8e18ff */
[----:B------:R-:W2:Y:S02]  /*2b90*/  SYNCS.PHASECHK.TRANS64.TRYWAIT P0, [UR4], R3 ;  /* 0x00000003ff0075a7 */ /* 0x000ea40008001104 */
[----:B--2---:R-:W-:Y:S05]  /*2ba0*/  @!P0 BRA `(.L_x_44) ;  /* 0x0000007800108947 */ /* 0x004fea0003800000 */
.L_x_167:
[----:B------:R-:W-:-:S04]  /*2bb0*/  UIADD3 UR4, UPT, UPT, UR6, 0x1, URZ ;  /* 0x0000000106047890 */ /* 0x000fc8000fffe0ff */
[----:B------:R-:W-:-:S04]  /*2bc0*/  UISETP.NE.AND UP0, UPT, UR4, 0x10, UPT ;  /* 0x000000100400788c */ /* 0x000fc8000bf05270 */
[----:B------:R-:W-:Y:S02]  /*2bd0*/  USEL UR6, URZ, 0x1, UP0 ;  /* 0x00000001ff067887 */ /* 0x000fe40008000000 */
[----:B------:R-:W-:-:S04]  /*2be0*/  USEL UR4, UR4, URZ, UP0 ;  /* 0x000000ff04047287 */ /* 0x000fc80008000000 */
[----:B------:R-:W-:Y:S01]  /*2bf0*/  ULEA UR5, UR4, UR13, 0x3 ;  /* 0x0000000d04057291 */ /* 0x000fe2000f8e18ff */
[----:B------:R-:W-:-:S04]  /*2c00*/  LOP3.LUT R2, R12, UR6, RZ, 0x3c, !PT ;  /* 0x000000060c027c12 */ /* 0x000fc8000f8e3cff */
[----:B-1----:R-:W-:-:S04]  /*2c10*/  SHF.L.U32 R3, R2, 0x1f, RZ ;  /* 0x0000001f02037819 */ /* 0x002fc800000006ff */
[----:B------:R-:W1:Y:S02]  /*2c20*/  SYNCS.PHASECHK.TRANS64.TRYWAIT P0, [UR5], R3 ;  /* 0x00000003ff0075a7 */ /* 0x000e640008001105 */
[----:B-1----:R-:W-:Y:S05]  /*2c30*/  @!P0 BRA `(.L_x_45) ;  /* 0x0000007800048947 */ /* 0x002fea0003800000 */
.L_x_169:
        /* <DEDUP_REMOVED lines=9> */
.L_x_171:
        /* <DEDUP_REMOVED lines=9> */
.L_x_173:
        /* <DEDUP_REMOVED lines=9> */
.L_x_175:
        /* <DEDUP_REMOVED lines=9> */
.L_x_177:
        /* <DEDUP_REMOVED lines=9> */
.L_x_179:
        /* <DEDUP_REMOVED lines=9> */
.L_x_181:
        /* <DEDUP_REMOVED lines=9> */
.L_x_183:
        /* <DEDUP_REMOVED lines=9> */
.L_x_185:
        /* <DEDUP_REMOVED lines=9> */
.L_x_187:
        /* <DEDUP_REMOVED lines=9> */
.L_x_189:
        /* <DEDUP_REMOVED lines=9> */
.L_x_191:
        /* <DEDUP_REMOVED lines=9> */
.L_x_193:
        /* <DEDUP_REMOVED lines=9> */
.L_x_195:
[----:B------:R-:W-:-:S04]  /*3390*/  UIADD3 UR4, UPT, UPT, UR4, 0x1, URZ ;  /* 0x0000000104047890 */ /* 0x000fc8000fffe0ff */
[----:B------:R-:W-:-:S04]  /*33a0*/  UISETP.NE.AND UP0, UPT, UR4, 0x10, UPT ;  /* 0x000000100400788c */ /* 0x000fc8000bf05270 */
[----:B------:R-:W-:Y:S02]  /*33b0*/  USEL UR5, URZ, 0x1, UP0 ;  /* 0x00000001ff057887 */ /* 0x000fe40008000000 */
[----:B------:R-:W-:-:S04]  /*33c0*/  USEL UR4, UR4, URZ, UP0 ;  /* 0x000000ff04047287 */ /* 0x000fc80008000000 */
[----:B------:R-:W-:Y:S01]  /*33d0*/  ULEA UR4, UR4, UR13, 0x3 ;  /* 0x0000000d04047291 */ /* 0x000fe2000f8e18ff */
[----:B-1----:R-:W-:-:S04]  /*33e0*/  LOP3.LUT R3, R2, UR5, RZ, 0x3c, !PT ;  /* 0x0000000502037c12 */ /* 0x002fc8000f8e3cff */
[----:B------:R-:W-:Y:S01]  /*33f0*/  SHF.L.U32 R3, R3, 0x1f, RZ ;  /* 0x0000001f03037819 */ /* 0x000fe200000006ff */
[----:B------:R-:W-:-:S07]  /*3400*/  IMAD.U32 R0, RZ, RZ, UR4 ;  /* 0x00000004ff007e24 */ /* 0x000fce000f8e00ff */
.L_x_59:
[----:B-1----:R1:W2:Y:S02]  /*3410*/  SYNCS.PHASECHK.TRANS64.TRYWAIT P0, [R0+URZ], R3 ;  /* 0x00000003000075a7 */ /* 0x0022a400080011ff */
[----:B--2---:R-:W-:Y:S05]  /*3420*/  @!P0 NANOSLEEP.SYNCS 0x989680 ;  /* 0x009896800000895d */ /* 0x004fea0003900000 */
[----:B------:R-:W2:Y:S02]  /*3430*/  @!P0 SYNCS.PHASECHK.TRANS64 P0, [R0+URZ], R3 ;  /* 0x00000003000085a7 */ /* 0x000ea400080010ff */
[----:B--2---:R-:W-:Y:S05]  /*3440*/  @P0 EXIT ;  /* 0x000000000000094d */ /* 0x004fea0003800000 */
[----:B------:R-:W-:Y:S05]  /*3450*/  BRA `(.L_x_59) ;  /* 0xfffffffc00ec7947 */ /* 0x000fea000383ffff */
.L_x_23:
[----:B------:R-:W1:Y:S02]  /*3460*/  S2UR UR4, SR_CgaCtaId ;  /* 0x00000000000479c3 */ /* 0x000e640000008800 */
[----:B-1----:R-:W-:-:S04]  /*3470*/  UISETP.NE.AND UP0, UPT, UR4, URZ, UPT ;  /* 0x000000ff0400728c */ /* 0x002fc8000bf05270 */
[----:B------:R-:W-:-:S09]  /*3480*/  UISETP.NE.OR UP0, UPT, UR13, 0x1, UP0 ;  /* 0x000000010d00788c */ /* 0x000fd20008705670 */
[----:B------:R-:W-:Y:S05]  /*3490*/  BRA.U UP0, `(.L_x_60) ;  /* 0x00000005004c7547 */ /* 0x000fea000b800000 */
[----:B------:R-:W1:Y:S01]  /*34a0*/  S2UR UR5, SR_CgaCtaId ;  /* 0x00000000000579c3 */ /* 0x000e620000008800 */
[----:B------:R-:W-:Y:S01]  /*34b0*/  UMOV UR4, 0x400 ;  /* 0x0000040000047882 */ /* 0x000fe20000000000 */
[----:B------:R-:W-:Y:S01]  /*34c0*/  ISETP.GE.U32.AND P2, PT, R3, 0x4, PT ;  /* 0x000000040300780c */ /* 0x000fe20003f46070 */
[----:B------:R-:W-:Y:S01]  /*34d0*/  IMAD.MOV.U32 R12, RZ, RZ, 0x1 ;  /* 0x00000001ff0c7424 */ /* 0x000fe200078e00ff */
[----:B------:R-:W-:Y:S02]  /*34e0*/  CS2R R10, SRZ ;  /* 0x00000000000a7805 */ /* 0x000fe4000001ff00 */
[----:B------:R-:W-:Y:S01]  /*34f0*/  CS2R R8, SRZ ;  /* 0x0000000000087805 */ /* 0x000fe2000001ff00 */
[----:B-1----:R-:W-:-:S03]  /*3500*/  ULEA UR6, UR5, UR4, 0x18 ;  /* 0x0000000405067291 */ /* 0x002fc6000f8ec0ff */
[----:B------:R-:W-:-:S09]  /*3510*/  UMOV UR5, URZ ;  /* 0x000000ff00057c82 */ /* 0x000fd20008000000 */
.L_x_64:
[----:B------:R-:W-:Y:S02]  /*3520*/  LEA R0, R8, UR6, 0x3 ;  /* 0x0000000608007c11 */ /* 0x000fe4000f8e18ff */
[----:B------:R-:W-:-:S03]  /*3530*/  SHF.L.U32 R5, R9, 0x1f, RZ ;  /* 0x0000001f09057819 */ /* 0x000fc600000006ff */
[----:B------:R-:W-:Y:S01]  /*3540*/  VIADD R4, R0, 0x1c0 ;  /* 0x000001c000047836 */ /* 0x000fe20000000000 */
[----:B------:R-:W1:Y:S02]  /*3550*/  SYNCS.PHASECHK.TRANS64.TRYWAIT P0, [R0+URZ+0x1b0], R5 ;  /* 0x0001b005000075a7 */ /* 0x000e6400080011ff */
[----:B-1----:R-:W-:Y:S05]  /*3560*/  @!P0 BRA `(.L_x_61) ;  /* 0x0000007400088947 */ /* 0x002fea0003800000 */
.L_x_196:
[----:B------:R-:W-:Y:S01]  /*3570*/  ULEA UR4, UR5, UR6, 0x3 ;  /* 0x0000000605047291 */ /* 0x000fe2000f8e18ff */
[----:B------:R-:W-:Y:S01]  /*3580*/  PRMT R4, RZ, 0x654, R4 ;  /* 0x00000654ff047816 */ /* 0x000fe20000000004 */
[----:B-1----:R-:W-:Y:S01]  /*3590*/  @!P2 IMAD.MOV.U32 R5, RZ, RZ, 0x10 ;  /* 0x00000010ff05a424 */ /* 0x002fe200078e00ff */
[----:B------:R-:W-:Y:S01]  /*35a0*/  SHF.L.U32 R7, R12, 0x1f, RZ ;  /* 0x0000001f0c077819 */ /* 0x000fe200000006ff */
[----:B------:R-:W-:Y:S01]  /*35b0*/  UIADD3 UR7, UPT, UPT, UR4, 0x150, URZ ;  /* 0x0000015004077890 */ /* 0x000fe2000fffe0ff */
[----:B------:R1:W-:Y:S05]  /*35c0*/  SYNCS.ARRIVE.TRANS64.RED.A1T0 RZ, [R4+URZ], RZ ;  /* 0x000000ff04ff79a7 */ /* 0x0003ea00081004ff */
[----:B------:R-:W-:Y:S01]  /*35d0*/  IMAD.U32 R0, RZ, RZ, UR7 ;  /* 0x00000007ff007e24 */ /* 0x000fe2000f8e00ff */
[----:B------:R-:W2:Y:S04]  /*35e0*/  SYNCS.PHASECHK.TRANS64.TRYWAIT P0, [UR4+0x160], R7 ;  /* 0x00016007ff0075a7 */ /* 0x000ea80008001104 */
[----:B------:R-:W-:Y:S01]  /*35f0*/  PRMT R13, R3, 0x654, R0 ;  /* 0x00000654030d7816 */ /* 0x000fe20000000000 */
[----:B-12---:R-:W-:Y:S06]  /*3600*/  @!P0 BRA `(.L_x_62) ;  /* 0x0000007000f48947 */ /* 0x006fec0003800000 */
.L_x_198:
[----:B------:R-:W-:Y:S01]  /*3610*/  ULEA UR8, UR5, UR6, 0x4 ;  /* 0x0000000605087291 */ /* 0x000fe2000f8e20ff */
[----:B------:R-:W-:Y:S01]  /*3620*/  SEL R2, R13, R2, !P2 ;  /* 0x000000020d027207 */ /* 0x000fe20005000000 */
[----:B------:R-:W-:Y:S01]  /*3630*/  UIADD3 UR9, UPT, UPT, UR4, 0x150, URZ ;  /* 0x0000015004097890 */ /* 0x000fe2000fffe0ff */
[----:B-1----:R-:W-:Y:S01]  /*3640*/  LEA R0, R11, UR6, 0x3 ;  /* 0x000000060b007c11 */ /* 0x002fe2000f8e18ff */
[----:B------:R-:W-:Y:S01]  /*3650*/  UIADD3 UR8, UPT, UPT, UR8, 0x1e0, URZ ;  /* 0x000001e008087890 */ /* 0x000fe2000fffe0ff */
[----:B------:R1:W-:Y:S01]  /*3660*/  @!P2 SYNCS.ARRIVE.TRANS64.RED RZ, [R2+URZ], R5 ;  /* 0x0000000502ffa9a7 */ /* 0x0003e200080004ff */
[----:B------:R-:W-:Y:S01]  /*3670*/  UIADD3 UR4, UPT, UPT, UR5, 0x1, URZ ;  /* 0x0000000105047890 */ /* 0x000fe2000fffe0ff */
[----:B------:R-:W-:-:S03]  /*3680*/  VIADD R8, R8, 0x1 ;  /* 0x0000000108087836 */ /* 0x000fc60000000000 */
[----:B------:R-:W-:Y:S02]  /*3690*/  UISETP.NE.AND UP0, UPT, UR4, 0x2, UPT ;  /* 0x000000020400788c */ /* 0x000fe4000bf05270 */
[----:B------:R-:W-:Y:S01]  /*36a0*/  ISETP.NE.AND P0, PT, R8, 0x2, PT ;  /* 0x000000020800780c */ /* 0x000fe20003f05270 */
[----:B------:R-:W-:Y:S06]  /*36b0*/  UGETNEXTWORKID.BROADCAST [UR8], [UR9] ;  /* 0x00000000080073ca */ /* 0x000fec0008000100 */
[----:B------:R-:W-:Y:S02]  /*36c0*/  USEL UR7, URZ, 0x1, UP0 ;  /* 0x00000001ff077887 */ /* 0x000fe40008000000 */
[----:B------:R-:W-:-:S04]  /*36d0*/  USEL UR5, UR4, URZ, UP0 ;  /* 0x000000ff04057287 */ /* 0x000fc80008000000 */
[----:B------:R-:W-:Y:S02]  /*36e0*/  LOP3.LUT R12, R12, UR7, RZ, 0x3c, !PT ;  /* 0x000000070c0c7c12 */ /* 0x000fe4000f8e3cff */
[----:B-1----:R-:W-:-:S04]  /*36f0*/  SHF.L.U32 R5, R10, 0x1f, RZ ;  /* 0x0000001f0a057819 */ /* 0x002fc800000006ff */
[----:B------:R-:W1:Y:S02]  /*3700*/  SYNCS.PHASECHK.TRANS64.TRYWAIT P1, [R0+URZ+0x150], R5 ;  /* 0x00015005000075a7 */ /* 0x000e6400080211ff */
[----:B-1----:R-:W-:Y:S05]  /*3710*/  @!P1 BRA `(.L_x_63) ;  /* 0x0000007000c89947 */ /* 0x002fea0003800000 */
.L_x_199:
[C---:B------:R-:W-:Y:S01]  /*3720*/  LEA R4, R11.reuse, UR6, 0x4 ;  /* 0x000000060b047c11 */ /* 0x040fe2000f8e20ff */
[----:B-1----:R-:W-:Y:S01]  /*3730*/  VIADD R0, R0, 0x160 ;  /* 0x0000016000007836 */ /* 0x002fe20000000000 */
[----:B------:R-:W-:Y:S01]  /*3740*/  SEL R8, R8, RZ, P0 ;  /* 0x000000ff08087207 */ /* 0x000fe20000000000 */
[----:B------:R-:W-:-:S03]  /*3750*/  VIADD R11, R11, 0x1 ;  /* 0x000000010b0b7836 */ /* 0x000fc60000000000 */
[----:B------:R-:W1:Y:S01]  /*3760*/  LDS.128 R4, [R4+0x1e0] ;  /* 0x0001e00004047984 */ /* 0x000e620000000c00 */
[----:B------:R-:W-:Y:S02]  /*3770*/  PRMT R0, RZ, 0x654, R0 ;  /* 0x00000654ff007816 */ /* 0x000fe40000000000 */
[C---:B------:R-:W-:Y:S01]  /*3780*/  ISETP.NE.AND P1, PT, R11.reuse, 0x2, PT ;  /* 0x000000020b00780c */ /* 0x040fe20003f25270 */
[----:B------:R-:W-:Y:S01]  /*3790*/  @!PT LDS RZ, [RZ] ;  /* 0x00000000fffff984 */ /* 0x000fe20000000800 */
[----:B------:R-:W-:Y:S01]  /*37a0*/  @!PT LDS RZ, [RZ] ;  /* 0x00000000fffff984 */ /* 0x000fe20000000800 */
[----:B------:R-:W-:Y:S01]  /*37b0*/  @!PT LDS RZ, [RZ] ;  /* 0x00000000fffff984 */ /* 0x000fe20000000800 */
[----:B------:R-:W-:Y:S01]  /*37c0*/  @!PT LDS RZ, [RZ] ;  /* 0x00000000fffff984 */ /* 0x000fe20000000800 */
[----:B------:R2:W-:Y:S06]  /*37d0*/  MEMBAR.ALL.CTA ;  /* 0x0000000000007992 */ /* 0x0005ec0000008000 */
[----:B--2---:R-:W2:Y:S01]  /*37e0*/  FENCE.VIEW.ASYNC.S ;  /* 0x00000000000073c6 */ /* 0x004ea20000000000 */
[----:B------:R-:W-:Y:S01]  /*37f0*/  SEL R11, R11, RZ, P1 ;  /* 0x000000ff0b0b7207 */ /* 0x000fe20000800000 */
[----:B--2---:R2:W-:Y:S01]  /*3800*/  SYNCS.ARRIVE.TRANS64.RED.A1T0 RZ, [R0+URZ], RZ ;  /* 0x000000ff00ff79a7 */ /* 0x0045e200081004ff */
[----:B-1----:R-:W-:-:S02]  /*3810*/  LOP3.LUT P3, RZ, R6, 0x1, RZ, 0xc0, !PT ;  /* 0x0000000106ff7812 */ /* 0x002fc4000786c0ff */
[----:B------:R-:W-:-:S04]  /*3820*/  SEL R5, RZ, 0x1, P1 ;  /* 0x00000001ff057807 */ /* 0x000fc80000800000 */
[----:B------:R-:W-:Y:S02]  /*3830*/  LOP3.LUT R10, R10, R5, RZ, 0x3c, !PT ;  /* 0x000000050a0a7212 */ /* 0x000fe400078e3cff */
[----:B--2---:R-:W-:-:S04]  /*3840*/  SEL R0, RZ, 0x1, P0 ;  /* 0x00000001ff007807 */ /* 0x004fc80000000000 */
[----:B------:R-:W-:Y:S01]  /*3850*/  LOP3.LUT R9, R9, R0, RZ, 0x3c, !PT ;  /* 0x0000000009097212 */ /* 0x000fe200078e3cff */
[----:B------:R-:W-:Y:S06]  /*3860*/  @P3 BRA `(.L_x_64) ;  /* 0xfffffffc002c3947 */ /* 0x000fec000383ffff */
[----:B------:R-:W-:Y:S01]  /*3870*/  ULEA UR4, UR5, UR6, 0x3 ;  /* 0x0000000605047291 */ /* 0x000fe2000f8e18ff */
[----:B------:R-:W-:-:S08]  /*3880*/  SHF.L.U32 R3, R12, 0x1f, RZ ;  /* 0x0000001f0c037819 */ /* 0x000fd000000006ff */
[----:B------:R-:W1:Y:S02]  /*3890*/  SYNCS.PHASECHK.TRANS64 P0, [UR4+0x160], R3 ;  /* 0x00016003ff0075a7 */ /* 0x000e640008001004 */
[----:B-1----:R-:W-:Y:S05]  /*38a0*/  @P0 BRA `(.L_x_65) ;  /* 0x0000000000080947 */ /* 0x002fea0003800000 */
[----:B------:R-:W1:Y:S02]  /*38b0*/  SYNCS.PHASECHK.TRANS64.TRYWAIT P0, [UR4+0x160], R3 ;  /* 0x00016003ff0075a7 */ /* 0x000e640008001104 */
[----:B-1----:R-:W-:Y:S05]  /*38c0*/  @!P0 BRA `(.L_x_66) ;  /* 0x0000007000708947 */ /* 0x002fea0003800000 */
.L_x_65:
[----:B------:R-:W-:-:S04]  /*38d0*/  UIADD3 UR7, UPT, UPT, UR5, 0x1, URZ ;  /* 0x0000000105077890 */ /* 0x000fc8000fffe0ff */
[----:B------:R-:W-:-:S04]  /*38e0*/  UISETP.NE.AND UP0, UPT, UR7, 0x2, UPT ;  /* 0x000000020700788c */ /* 0x000fc8000bf05270 */
[----:B------:R-:W-:Y:S02]  /*38f0*/  USEL UR8, URZ, 0x1, UP0 ;  /* 0x00000001ff087887 */ /* 0x000fe40008000000 */
[----:B------:R-:W-:-:S04]  /*3900*/  USEL UR7, UR7, URZ, UP0 ;  /* 0x000000ff07077287 */ /* 0x000fc80008000000 */
[----:B------:R-:W-:Y:S01]  /*3910*/  ULEA UR7, UR7, UR6, 0x3 ;  /* 0x0000000607077291 */ /* 0x000fe2000f8e18ff */
[----:B-1----:R-:W-:-:S04]  /*3920*/  LOP3.LUT R3, R12, UR8, RZ, 0x3c, !PT ;  /* 0x000000080c037c12 */ /* 0x002fc8000f8e3cff */
[----:B------:R-:W-:-:S04]  /*3930*/  SHF.L.U32 R0, R3, 0x1f, RZ ;  /* 0x0000001f03007819 */ /* 0x000fc800000006ff */
[----:B------:R-:W1:Y:S02]  /*3940*/  SYNCS.PHASECHK.TRANS64 P0, [UR7+0x160], R0 ;  /* 0x00016000ff0075a7 */ /* 0x000e640008001007 */
[----:B-1----:R-:W-:Y:S05]  /*3950*/  @P0 EXIT ;  /* 0x000000000000094d */ /* 0x002fea0003800000 */
[----:B------:R-:W-:Y:S02]  /*3960*/  SHF.L.U32 R3, R3, 0x1f, RZ ;  /* 0x0000001f03037819 */ /* 0x000fe400000006ff */
[----:B------:R-:W-:-:S07]  /*3970*/  MOV R0, UR7 ;  /* 0x0000000700007c02 */ /* 0x000fce0008000f00 */
.L_x_67:
[----:B-1----:R1:W2:Y:S02]  /*3980*/  SYNCS.PHASECHK.TRANS64.TRYWAIT P0, [R0+URZ+0x160], R3 ;  /* 0x00016003000075a7 */ /* 0x0022a400080011ff */
[----:B--2---:R-:W-:Y:S05]  /*3990*/  @!P0 NANOSLEEP.SYNCS 0x989680 ;  /* 0x009896800000895d */ /* 0x004fea0003900000 */
[----:B------:R-:W2:Y:S02]  /*39a0*/  @!P0 SYNCS.PHASECHK.TRANS64 P0, [R0+URZ+0x160], R3 ;  /* 0x00016003000085a7 */ /* 0x000ea400080010ff */
[----:B--2---:R-:W-:Y:S05]  /*39b0*/  @P0 EXIT ;  /* 0x000000000000094d */ /* 0x004fea0003800000 */
[----:B------:R-:W-:Y:S05]  /*39c0*/  BRA `(.L_x_67) ;  /* 0xfffffffc00ec7947 */ /* 0x000fea000383ffff */
.L_x_60:
[----:B------:R-:W-:Y:S05]  /*39d0*/  BRA.U UP4, `(.L_x_68) ;  /* 0x0000001104a47547 */ /* 0x000fea000b800000 */
[----:B------:R-:W1:Y:S01]  /*39e0*/  S2UR UR7, SR_CgaCtaId ;  /* 0x00000000000779c3 */ /* 0x000e620000008800 */
[----:B------:R-:W-:Y:S01]  /*39f0*/  UMOV UR4, 0x40 ;  /* 0x0000004000047882 */ /* 0x000fe20000000000 */
[----:B------:R-:W-:Y:S01]  /*3a00*/  NOP ;  /* 0x0000000000007918 */ /* 0x000fe20000000000 */
[----:B------:R-:W-:Y:S01]  /*3a10*/  UMOV UR6, 0x400 ;  /* 0x0000040000067882 */ /* 0x000fe20000000000 */
[----:B-1----:R-:W-:Y:S02]  /*3a20*/  ULEA UR5, UR7, UR4, 0x18 ;  /* 0x0000000407057291 */ /* 0x002fe4000f8ec0ff */
[----:B------:R-:W-:-:S07]  /*3a30*/  ULEA UR6, UR7, UR6, 0x18 ;  /* 0x0000000607067291 */ /* 0x000fce000f8ec0ff */
[----:B------:R-:W1:Y:S02]  /*3a40*/  LDS.U8 R3, [UR5+0x1c] ;  /* 0x00001c05ff037984 */ /* 0x000e640008000000 */
[----:B-1----:R-:W-:-:S13]  /*3a50*/  ISETP.NE.AND P0, PT, R3, RZ, PT ;  /* 0x000000ff0300720c */ /* 0x002fda0003f05270 */
[----:B------:R-:W-:Y:S05]  /*3a60*/  @P0 BRA `(.L_x_69) ;  /* 0x0000000400080947 */ /* 0x000fea0003800000 */
[----:B------:R-:W-:Y:S02]  /*3a70*/  UISETP.NE.U32.AND UP1, UPT, UR33, 0x1, UPT ;  /* 0x000000012100788c */ /* 0x000fe4000bf25070 */
[----:B------:R-:W-:-:S07]  /*3a80*/  UIADD3 UR7, UPT, UPT, UR5, 0x8, URZ ;  /* 0x0000000805077890 */ /* 0x000fce000fffe0ff */
[----:B------:R-:W-:Y:S05]  /*3a90*/  BRA.U !UP1, `(.L_x_70) ;  /* 0x00000001099c7547 */ /* 0x000fea000b800000 */
[----:B------:R-:W-:Y:S01]  /*3aa0*/  ELECT P0, URZ, PT ;  /* 0x0000000000ff782f */ /* 0x000fe20003800000 */
[----:B------:R-:W-:-:S12]  /*3ab0*/  BSSY B0, `(.L_x_70) ;  /* 0x0000025000007945 */ /* 0x000fd80003800000 */
[----:B------:R-:W-:Y:S05]  /*3ac0*/  @!P0 BRA `(.L_x_71) ;  /* 0x00000000008c8947 */ /* 0x000fea0003800000 */
[----:B------:R-:W-:-:S05]  /*3ad0*/  UMOV UR4, 0x10 ;  /* 0x0000001000047882 */ /* 0x000fca0000000000 */
[----:B------:R-:W-:Y:S04]  /*3ae0*/  DEPBAR.LE SB1, 0x36 ;  /* 0x00009d800000791a */ /* 0x000fe80000000000 */
[----:B------:R-:W1:Y:S02]  /*3af0*/  UTCATOMSWS.2CTA.FIND_AND_SET.ALIGN UP0, UR4, UR4 ;  /* 0x00000004000475e3 */ /* 0x000e640008200800 */
[----:B-1----:R-:W-:Y:S01]  /*3b00*/  MOV R10, UR4 ;  /* 0x00000004000a7c02 */ /* 0x002fe20008000f00 */
[----:B------:R-:W-:Y:S06]  /*3b10*/  BRA.U UP0, `(.L_x_72) ;  /* 0x0000000100187547 */ /* 0x000fec000b800000 */
.L_x_73:
[----:B------:R-:W-:Y:S05]  /*3b20*/  NANOSLEEP 0x64 ;  /* 0x000000640000795d */ /* 0x000fea0003800000 */
[----:B------:R-:W-:-:S05]  /*3b30*/  UMOV UR4, 0x10 ;  /* 0x0000001000047882 */ /* 0x000fca0000000000 */
[----:B------:R-:W-:Y:S04]  /*3b40*/  DEPBAR.LE SB1, 0x36 ;  /* 0x00009d800000791a */ /* 0x000fe80000000000 */
[----:B------:R-:W1:Y:S02]  /*3b50*/  UTCATOMSWS.2CTA.FIND_AND_SET.ALIGN UP0, UR4, UR4 ;  /* 0x00000004000475e3 */ /* 0x000e640008200800 */
[----:B-1----:R-:W-:Y:S01]  /*3b60*/  MOV R10, UR4 ;  /* 0x00000004000a7c02 */ /* 0x002fe20008000f00 */
[----:B------:R-:W-:Y:S05]  /*3b70*/  BRA.U !UP0, `(.L_x_73) ;  /* 0xfffffffd08e87547 */ /* 0x000fea000b83ffff */
.L_x_72:
[----:B------:R-:W1:Y:S01]  /*3b80*/  LDS R6, [UR5+0x10] ;  /* 0x00001005ff067984 */ /* 0x000e620008000800 */
[----:B------:R-:W-:Y:S01]  /*3b90*/  IMAD.U32 R3, RZ, RZ, UR6 ;  /* 0x00000006ff037e24 */ /* 0x000fe2000f8e00ff */
[----:B------:R-:W-:-:S03]  /*3ba0*/  MOV R4, UR34 ;  /* 0x0000002200047c02 */ /* 0x000fc60008000f00 */
[----:B------:R-:W-:Y:S01]  /*3bb0*/  VIADD R3, R3, 0x200 ;  /* 0x0000020003037836 */ /* 0x000fe20000000000 */
[----:B-1----:R-:W-:-:S04]  /*3bc0*/  SHF.L.U32 R6, R6, 0x1f, RZ ;  /* 0x0000001f06067819 */ /* 0x002fc800000006ff */
[----:B------:R-:W1:Y:S02]  /*3bd0*/  SYNCS.PHASECHK.TRANS64.TRYWAIT P0, [UR5+0x8], R6 ;  /* 0x00000806ff0075a7 */ /* 0x000e640008001105 */
[----:B-1----:R-:W-:Y:S05]  /*3be0*/  @P0 BRA `(.L_x_74) ;  /* 0x0000000000080947 */ /* 0x002fea0003800000 */
[----:B------:R-:W1:Y:S02]  /*3bf0*/  SYNCS.PHASECHK.TRANS64.TRYWAIT P0, [UR5+0x8], R6 ;  /* 0x00000806ff0075a7 */ /* 0x000e640008001105 */
[----:B-1----:R-:W-:Y:S05]  /*3c00*/  @!P0 BRA `(.L_x_75) ;  /* 0x0000006c00b88947 */ /* 0x002fea0003800000 */
.L_x_74:
[----:B------:R-:W-:Y:S01]  /*3c10*/  PRMT R4, R4, 0x654, R3 ;  /* 0x0000065404047816 */ /* 0x000fe20000000003 */
[----:B------:R-:W-:Y:S01]  /*3c20*/  HFMA2 R3, -RZ, RZ, 0, 5.9604644775390625e-08 ;  /* 0x00000001ff037431 */ /* 0x000fe200000001ff */
[----:B------:R-:W-:Y:S01]  /*3c30*/  UPRMT UR4, UR34, 0x654, UR7 ;  /* 0x0000065422047896 */ /* 0x000fe20008000007 */
[----:B------:R-:W-:Y:S02]  /*3c40*/  IMAD.MOV.U32 R7, RZ, RZ, 0xffff ;  /* 0x0000ffffff077424 */ /* 0x000fe400078e00ff */
[----:B-1----:R-:W-:Y:S02]  /*3c50*/  IMAD.MOV.U32 R6, RZ, RZ, 0x4 ;  /* 0x00000004ff067424 */ /* 0x002fe400078e00ff */
[----:B------:R-:W-:Y:S01]  /*3c60*/  IMAD.SHL.U32 R9, R10, 0x20, RZ ;  /* 0x000000200a097824 */ /* 0x000fe200078e00ff */
[----:B------:R-:W-:Y:S02]  /*3c70*/  MOV R5, UR4 ;  /* 0x0000000400057c02 */ /* 0x000fe40008000f00 */
[-C--:B------:R-:W-:Y:S01]  /*3c80*/  SHF.L.U32 R8, R7, R10.reuse, RZ ;  /* 0x0000000a07087219 */ /* 0x080fe200000006ff */
[----:B------:R1:W-:Y:S01]  /*3c90*/  SYNCS.ARRIVE.TRANS64.RED RZ, [UR4], R6 ;  /* 0x00000006ffff79a7 */ /* 0x0003e20008000404 */
[----:B------:R-:W-:Y:S01]  /*3ca0*/  SHF.L.U32 R7, R3, R10, RZ ;  /* 0x0000000a03077219 */ /* 0x000fe200000006ff */
[----:B------:R1:W-:Y:S04]  /*3cb0*/  STS [UR6+0x200], R9 ;  /* 0x00020009ff007988 */ /* 0x0003e80008000806 */
[----:B------:R1:W-:Y:S04]  /*3cc0*/  STAS [R4.64], R10 ;  /* 0x0000000a04007dbd */ /* 0x0003e8000c0008ff */
[----:B------:R1:W-:Y:S04]  /*3cd0*/  ATOMS.OR RZ, [UR5+0x14], R8 ;  /* 0x00001408ffff798c */ /* 0x0003e8000b000005 */
[----:B------:R1:W-:Y:S04]  /*3ce0*/  ATOMS.OR RZ, [UR5+0x18], R7 ;  /* 0x00001807ffff798c */ /* 0x0003e8000b000005 */
[----:B------:R1:W-:Y:S02]  /*3cf0*/  ATOMS.XOR RZ, [UR5+0x10], R3 ;  /* 0x00001003ffff798c */ /* 0x0003e4000b800005 */
.L_x_71:
[----:B------:R-:W-:Y:S05]  /*3d00*/  BSYNC B0 ;  /* 0x0000000000007941 */ /* 0x000fea0003800000 */
.L_x_70:
[----:B------:R-:W-:Y:S05]  /*3d10*/  BRA.U UP1, `(.L_x_76) ;  /* 0x00000001016c7547 */ /* 0x000fea000b800000 */
[----:B------:R-:W-:-:S03]  /*3d20*/  UMOV UR4, 0xffffffff ;  /* 0xffffffff00047882 */ /* 0x000fc60000000000 */
[----:B------:R-:W-:Y:S05]  /*3d30*/  BRA.DIV UR4, `(.L_x_77) ;  /* 0x0000006e04847947 */ /* 0x000fea000b800000 */
[----:B------:R-:W-:-:S13]  /*3d40*/  ELECT P0, URZ, PT ;  /* 0x0000000000ff782f */ /* 0x000fda0003800000 */
.L_x_203:
[----:B------:R-:W-:Y:S05]  /*3d50*/  @!P0 BRA `(.L_x_76) ;  /* 0x00000000005c8947 */ /* 0x000fea0003800000 */
[----:B-1----:R-:W1:Y:S02]  /*3d60*/  LDS R4, [UR5+0x10] ;  /* 0x00001005ff047984 */ /* 0x002e640008000800 */
[----:B-1----:R-:W-:-:S04]  /*3d70*/  SHF.L.U32 R4, R4, 0x1f, RZ ;  /* 0x0000001f04047819 */ /* 0x002fc800000006ff */
[----:B------:R-:W1:Y:S02]  /*3d80*/  SYNCS.PHASECHK.TRANS64.TRYWAIT P0, [UR5+0x8], R4 ;  /* 0x00000804ff0075a7 */ /* 0x000e640008001105 */
[----:B-1----:R-:W-:Y:S05]  /*3d90*/  @P0 BRA `(.L_x_78) ;  /* 0x0000000000080947 */ /* 0x002fea0003800000 */
[----:B------:R-:W1:Y:S02]  /*3da0*/  SYNCS.PHASECHK.TRANS64.TRYWAIT P0, [UR5+0x8], R4 ;  /* 0x00000804ff0075a7 */ /* 0x000e640008001105 */
[----:B-1----:R-:W-:Y:S05]  /*3db0*/  @!P0 BRA `(.L_x_79) ;  /* 0x0000006c00888947 */ /* 0x002fea0003800000 */
.L_x_78:
[----:B------:R-:W2:Y:S01]  /*3dc0*/  LDS R6, [UR6+0x200] ;  /* 0x00020006ff067984 */ /* 0x000ea20008000800 */
[----:B-1----:R-:W-:Y:S02]  /*3dd0*/  HFMA2 R3, -RZ, RZ, 0, 5.9604644775390625e-08 ;  /* 0x00000001ff037431 */ /* 0x002fe400000001ff */
[----:B------:R-:W-:Y:S01]  /*3de0*/  IMAD.MOV.U32 R4, RZ, RZ, 0xffff ;  /* 0x0000ffffff047424 */ /* 0x000fe200078e00ff */
[----:B------:R-:W-:Y:S01]  /*3df0*/  UPRMT UR4, UR34, 0x654, UR7 ;  /* 0x0000065422047896 */ /* 0x000fe20008000007 */
[----:B--2---:R-:W-:-:S03]  /*3e00*/  IMAD.SHL.U32 R5, R6, 0x20, RZ ;  /* 0x0000002006057824 */ /* 0x004fc600078e00ff */
[-C--:B------:R-:W-:Y:S02]  /*3e10*/  SHF.L.U32 R4, R4, R6.reuse, RZ ;  /* 0x0000000604047219 */ /* 0x080fe400000006ff */
[----:B------:R-:W-:Y:S01]  /*3e20*/  SHF.L.U32 R6, R3, R6, RZ ;  /* 0x0000000603067219 */ /* 0x000fe200000006ff */
[----:B------:R2:W-:Y:S04]  /*3e30*/  STS [UR6+0x200], R5 ;  /* 0x00020005ff007988 */ /* 0x0005e80008000806 */
[----:B------:R2:W-:Y:S04]  /*3e40*/  ATOMS.OR RZ, [UR5+0x14], R4 ;  /* 0x00001404ffff798c */ /* 0x0005e8000b000005 */
[----:B------:R2:W-:Y:S01]  /*3e50*/  ATOMS.OR RZ, [UR5+0x18], R6 ;  /* 0x00001806ffff798c */ /* 0x0005e2000b000005 */
[----:B------:R-:W-:Y:S03]  /*3e60*/  SYNCS.ARRIVE.TRANS64.RED.A1T0 RZ, [UR4], RZ ;  /* 0x000000ffffff79a7 */ /* 0x000fe60008100404 */
[----:B------:R2:W-:Y:S01]  /*3e70*/  ATOMS.XOR RZ, [UR5+0x10], R3 ;  /* 0x00001003ffff798c */ /* 0x0005e2000b800005 */
[----:B------:R-:W-:Y:S05]  /*3e80*/  BRA `(.L_x_76) ;  /* 0x0000000000107947 */ /* 0x000fea0003800000 */
.L_x_69:
[----:B------:R-:W-:Y:S02]  /*3e90*/  MOV R3, 0xffffffff ;  /* 0xffffffff00037802 */ /* 0x000fe40000000f00 */
[----:B------:R-:W-:-:S03]  /*3ea0*/  MOV R4, 0x3ed0 ;  /* 0x00003ed000047802 */ /* 0x000fc60000000f00 */
[----:B------:R1:W-:Y:S04]  /*3eb0*/  STS [UR6+0x200], R3 ;  /* 0x00020003ff007988 */ /* 0x0003e80008000806 */
[----:B-1---5:R-:W-:Y:S05]  /*3ec0*/  CALL.REL.NOINC `($__internal_1_$__cuda_sm10x_tcgen05_guardrail_trap_phase_invalid_during_alloc) ;  /* 0x00000074005c7944 */ /* 0x022fea0003c00000 */
.L_x_76:
[----:B------:R-:W-:Y:S05]  /*3ed0*/  WARPSYNC.ALL ;  /* 0x0000000000007948 */ /* 0x000fea0003800000 */
[----:B------:R-:W3:Y:S01]  /*3ee0*/  S2UR UR4, SR_CgaCtaId ;  /* 0x00000000000479c3 */ /* 0x000ee20000008800 */
[----:B------:R-:W-:Y:S01]  /*3ef0*/  UMOV UR17, 0x400 ;  /* 0x0000040000117882 */ /* 0x000fe20000000000 */
[----:B------:R-:W-:-:S06]  /*3f00*/  NOP ;  /* 0x0000000000007918 */ /* 0x000fcc0000000000 */
[----:B------:R-:W-:Y:S06]  /*3f10*/  BAR.ARV 0x6, 0xa0 ;  /* 0x0182800000007b1d */ /* 0x000fec0000002000 */
[----:B------:R-:W4:Y:S01]  /*3f20*/  LDCU UR6, c[0x0][0x38c] ;  /* 0x00007180ff0677ac */ /* 0x000f220008000800 */
[----:B------:R-:W-:Y:S01]  /*3f30*/  LOP3.LUT R0, R0, 0xffff, RZ, 0xc0, !PT ;  /* 0x0000ffff00007812 */ /* 0x000fe200078ec0ff */
[----:B-1----:R-:W-:Y:S01]  /*3f40*/  IMAD.MOV.U32 R9, RZ, RZ, 0x1 ;  /* 0x00000001ff097424 */ /* 0x002fe200078e00ff */
[----:B------:R-:W-:Y:S01]  /*3f50*/  LOP3.LUT R2, R2, 0xffff, RZ, 0xc0, !PT ;  /* 0x0000ffff02027812 */ /* 0x000fe200078ec0ff */
[----:B------:R-:W-:Y:S01]  /*3f60*/  IMAD.MOV.U32 R8, RZ, RZ, RZ ;  /* 0x000000ffff087224 */ /* 0x000fe200078e00ff */
[----:B------:R-:W-:Y:S01]  /*3f70*/  R2UR UR30, R0 ;  /* 0x00000000001e72ca */ /* 0x000fe200000e0000 */
[----:B------:R-:W-:Y:S01]  /*3f80*/  UMOV UR24, URZ ;  /* 0x000000ff00187c82 */ /* 0x000fe20008000000 */
[----:B------:R-:W-:Y:S01]  /*3f90*/  R2UR UR20, R2 ;  /* 0x00000000021472ca */ /* 0x000fe200000e0000 */
[----:B------:R-:W-:Y:S01]  /*3fa0*/  UMOV UR15, URZ ;  /* 0x000000ff000f7c82 */ /* 0x000fe20008000000 */
[----:B------:R-:W-:Y:S01]  /*3fb0*/  UMOV UR14, URZ ;  /* 0x000000ff000e7c82 */ /* 0x000fe20008000000 */
[----:B---3--:R-:W-:-:S02]  /*3fc0*/  ULEA UR17, UR4, UR17, 0x18 ;  /* 0x0000001104117291 */ /* 0x008fc4000f8ec0ff */
[----:B------:R-:W-:Y:S02]  /*3fd0*/  UISETP.NE.AND UP3, UPT, UR33, URZ, UPT ;  /* 0x000000ff2100728c */ /* 0x000fe4000bf65270 */
[----:B------:R-:W-:Y:S02]  /*3fe0*/  UIADD3 UR5, UPT, UPT, UR17, 0x8600, URZ ;  /* 0x0000860011057890 */ /* 0x000fe4000fffe0ff */
[----:B------:R-:W-:Y:S02]  /*3ff0*/  UIADD3 UR4, UPT, UPT, UR17, 0x28600, URZ ;  /* 0x0002860011047890 */ /* 0x000fe4000fffe0ff */
[----:B----4-:R-:W-:Y:S01]  /*4000*/  UIADD3 UR6, UPT, UPT, UR6, 0x1f, URZ ;  /* 0x0000001f06067890 */ /* 0x010fe2000fffe0ff */
[----:B--2---:R-:W1:Y:S01]  /*4010*/  LDS R3, [UR17+0x200] ;  /* 0x00020011ff037984 */ /* 0x004e620008000800 */
[----:B------:R-:W-:Y:S02]  /*4020*/  USHF.R.U32.HI UR5, URZ, 0x4, UR5 ;  /* 0x00000004ff057899 */ /* 0x000fe40008011605 */
[----:B------:R-:W-:-:S02]  /*4030*/  USHF.R.S32.HI UR25, URZ, 0x1f, UR6 ;  /* 0x0000001fff197899 */ /* 0x000fc40008011406 */
[----:B------:R-:W-:Y:S02]  /*4040*/  USHF.R.U32.HI UR4, URZ, 0x4, UR4 ;  /* 0x00000004ff047899 */ /* 0x000fe40008011604 */
[----:B------:R-:W-:Y:S02]  /*4050*/  ULEA.HI UR25, UR25, UR6, URZ, 0x5 ;  /* 0x0000000619197291 */ /* 0x000fe4000f8f28ff */
[----:B------:R-:W-:Y:S02]  /*4060*/  ULOP3.LUT UR5, UR5, 0x3fff, URZ, 0xc0, !UPT ;  /* 0x00003fff05057892 */ /* 0x000fe4000f8ec0ff */
[----:B------:R-:W-:Y:S02]  /*4070*/  USHF.R.S32.HI UR25, URZ, 0x5, UR25 ;  /* 0x00000005ff197899 */ /* 0x000fe40008011419 */
[----:B------:R-:W-:Y:S02]  /*4080*/  ULOP3.LUT UR22, UR4, 0x3fff, URZ, 0xc0, !UPT ;  /* 0x00003fff04167892 */ /* 0x000fe4000f8ec0ff */
[----:B------:R-:W-:-:S02]  /*4090*/  UISETP.LT.AND UP0, UPT, UR25, 0x1, UPT ;  /* 0x000000011900788c */ /* 0x000fc4000bf01270 */
[----:B------:R-:W-:Y:S02]  /*40a0*/  ULOP3.LUT UR21, UR5, 0x10000, URZ, 0xfc, !UPT ;  /* 0x0001000005157892 */ /* 0x000fe4000f8efcff */
[----:B------:R-:W-:Y:S02]  /*40b0*/  ULOP3.LUT UR22, UR22, 0x10000, URZ, 0xfc, !UPT ;  /* 0x0001000016167892 */ /* 0x000fe4000f8efcff */
[----:B------:R-:W-:Y:S01]  /*40c0*/  USEL UR31, UR25, 0x1, !UP0 ;  /* 0x00000001191f7887 */ /* 0x000fe2000c000000 */
[----:B------:R-:W-:Y:S01]  /*40d0*/  UMOV UR28, 0x0 ;  /* 0x00000000001c7882 */ /* 0x000fe20000000000 */
[----:B------:R-:W-:Y:S01]  /*40e0*/  UMOV UR29, 0x10200490 ;  /* 0x10200490001d7882 */ /* 0x000fe20000000000 */
[----:B------:R-:W-:Y:S01]  /*40f0*/  UMOV UR26, 0x0 ;  /* 0x00000000001a7882 */ /* 0x000fe20000000000 */
[----:B------:R-:W-:Y:S01]  /*4100*/  UMOV UR27, 0x10200490 ;  /* 0x10200490001b7882 */ /* 0x000fe20000000000 */
[----:B-1----:R-:W-:Y:S02]  /*4110*/  R2UR UR32, R3 ;  /* 0x00000000032072ca */ /* 0x002fe400000e0000 */
[----:B------:R-:W-:-:S13]  /*4120*/  CS2R R2, SRZ ;  /* 0x0000000000027805 */ /* 0x000fda000001ff00 */
.L_x_87:
[C---:B------:R-:W-:Y:S02]  /*4130*/  LEA R0, R8.reuse, UR17, 0x3 ;  /* 0x0000001108007c11 */ /* 0x040fe4000f8e18ff */
[----:B------:R-:W-:Y:S02]  /*4140*/  SHF.L.U32 R5, R3, 0x1f, RZ ;  /* 0x0000001f03057819 */ /* 0x000fe400000006ff */
[----:B------:R-:W-:Y:S02]  /*4150*/  LEA R4, R8, UR17, 0x4 ;  /* 0x0000001108047c11 */ /* 0x000fe4000f8e20ff */
[----:B------:R-:W1:Y:S02]  /*4160*/  SYNCS.PHASECHK.TRANS64.TRYWAIT P0, [R0+URZ+0x150], R5 ;  /* 0x00015005000075a7 */ /* 0x000e6400080011ff */
[----:B-1-3--:R-:W-:Y:S05]  /*4170*/  @!P0 BRA `(.L_x_80) ;  /* 0x0000006800b08947 */ /* 0x00afea0003800000 */
.L_x_204:
[----:B-1----:R-:W1:Y:S01]  /*4180*/  LDS.128 R4, [R4+0x1e0] ;  /* 0x0001e00004047984 */ /* 0x002e620000000c00 */
[----:B------:R-:W-:Y:S02]  /*4190*/  VIADD R0, R0, 0x160 ;  /* 0x0000016000007836 */ /* 0x000fe40000000000 */
[----:B------:R-:W-:Y:S01]  /*41a0*/  VIADD R8, R8, 0x1 ;  /* 0x0000000108087836 */ /* 0x000fe20000000000 */
[----:B------:R-:W-:Y:S01]  /*41b0*/  @!PT LDS RZ, [RZ] ;  /* 0x00000000fffff984 */ /* 0x000fe20000000800 */
[----:B------:R-:W-:Y:S01]  /*41c0*/  @!PT LDS RZ, [RZ] ;  /* 0x00000000fffff984 */ /* 0x000fe20000000800 */
[----:B------:R-:W-:Y:S01]  /*41d0*/  @!PT LDS RZ, [RZ] ;  /* 0x00000000fffff984 */ /* 0x000fe20000000800 */
[----:B------:R-:W-:Y:S01]  /*41e0*/  @!PT LDS RZ, [RZ] ;  /* 0x00000000fffff984 */ /* 0x000fe20000000800 */
[----:B------:R2:W-:Y:S06]  /*41f0*/  MEMBAR.ALL.CTA ;  /* 0x0000000000007992 */ /* 0x0005ec0000008000 */
[----:B--2---:R-:W2:Y:S01]  /*4200*/  FENCE.VIEW.ASYNC.S ;  /* 0x00000000000073c6 */ /* 0x004ea20000000000 */
[----:B------:R-:W-:-:S04]  /*4210*/  PRMT R0, RZ, 0x654, R0 ;  /* 0x00000654ff007816 */ /* 0x000fc80000000000 */
[----:B--2---:R2:W-:Y:S01]  /*4220*/  SYNCS.ARRIVE.TRANS64.RED.A1T0 RZ, [R0+URZ], RZ ;  /* 0x000000ff00ff79a7 */ /* 0x0045e200081004ff */
[----:B-1----:R-:W-:Y:S01]  /*4230*/  LOP3.LUT P1, RZ, R6, 0x1, RZ, 0xc0, !PT ;  /* 0x0000000106ff7812 */ /* 0x002fe2000782c0ff */
[----:B--2---:R-:W-:-:S12]  /*4240*/  BRA.U UP3, `(.L_x_81) ;  /* 0x0000000103e07547 */ /* 0x004fd8000b800000 */
[----:B------:R-:W1:Y:S01]  /*4250*/  LDCU UR4, c[0x0][0x38c] ;  /* 0x00007180ff0477ac */ /* 0x000e620008000800 */
[----:B------:R-:W-:Y:S02]  /*4260*/  PLOP3.LUT P2, PT, PT, PT, PT, 0x80, 0x8 ;  /* 0x000000000008781c */ /* 0x000fe40003f4f070 */
[----:B------:R-:W-:Y:S01]  /*4270*/  SHF.L.U32 R5, R9, 0x1f, RZ ;  /* 0x0000001f09057819 */ /* 0x000fe200000006ff */
[----:B------:R-:W-:Y:S02]  /*4280*/  ULEA UR23, UR24, UR17, 0x3 ;  /* 0x0000001118177291 */ /* 0x000fe4000f8e18ff */
[----:B------:R-:W-:Y:S02]  /*4290*/  ULEA UR18, UR24, UR32, 0x7 ;  /* 0x0000002018127291 */ /* 0x000fe4000f8e38ff */
[----:B-1----:R-:W-:-:S06]  /*42a0*/  UISETP.GE.AND UP0, UPT, UR4, 0x1, UPT ;  /* 0x000000010400788c */ /* 0x002fcc000bf06270 */
[----:B------:R-:W-:-:S05]  /*42b0*/  PLOP3.LUT P0, PT, PT, PT, UP0, 0x80, 0x8 ;  /* 0x000000000008781c */ /* 0x000fca0003f0f008 */
[----:B------:R-:W-:-:S08]  /*42c0*/  @UP0 ULEA UR4, UR15, UR17, 0x3 ;  /* 0x000000110f040291 */ /* 0x000fd0000f8e18ff */
[----:B------:R-:W-:-:S04]  /*42d0*/  @P0 SHF.L.U32 R0, R2, 0x1f, RZ ;  /* 0x0000001f02000819 */ /* 0x000fc800000006ff */
[----:B------:R1:W2:Y:S01]  /*42e0*/  @P0 SYNCS.PHASECHK.TRANS64.TRYWAIT P2, [UR4], R0 ;  /* 0x00000000ff0005a7 */ /* 0x0002a20008041104 */
[----:B------:R-:W3:Y:S02]  /*42f0*/  SYNCS.PHASECHK.TRANS64.TRYWAIT P0, [UR23+0x190], R5 ;  /* 0x00019005ff0075a7 */ /* 0x000ee40008001117 */
[----:B-123--:R-:W-:Y:S05]  /*4300*/  @!P0 BRA `(.L_x_82) ;  /* 0x0000006800608947 */ /* 0x00efea0003800000 */
.L_x_206:
[----:B------:R-:W-:Y:S01]  /*4310*/  UMOV UR19, UR14 ;  /* 0x0000000e00137c82 */ /* 0x000fe20008000000 */
[----:B------:R-:W-:Y:S05]  /*4320*/  BRA.U !UP0, `(.L_x_83) ;  /* 0x0000000108987547 */ /* 0x000fea000b800000 */
[----:B------:R-:W-:Y:S02]  /*4330*/  UIADD3 UR19, UPT, UPT, UR31, UR14, URZ ;  /* 0x0000000e1f137290 */ /* 0x000fe4000fffe0ff */
[----:B------:R-:W-:Y:S01]  /*4340*/  UPLOP3.LUT UP2, UPT, UPT, UPT, UPT, 0x40, 0x4 ;  /* 0x000000000004789c */ /* 0x000fe20003f4e870 */
[----:B------:R-:W-:Y:S01]  /*4350*/  UMOV UR16, UR25 ;  /* 0x0000001900107c82 */ /* 0x000fe20008000000 */
[----:B------:R-:W-:-:S09]  /*4360*/  UMOV UR6, UR15 ;  /* 0x0000000f00067c82 */ /* 0x000fd20008000000 */
.L_x_86:
[----:B--2---:R-:W-:Y:S01]  /*4370*/  ULEA UR5, UR6, UR17, 0x3 ;  /* 0x0000001106057291 */ /* 0x004fe2000f8e18ff */
[----:B---3--:R-:W-:Y:S11]  /*4380*/  @P2 BRA `(.L_x_84) ;  /* 0x00000000000c2947 */ /* 0x008ff60003800000 */
[----:B-1----:R-:W-:Y:S04]  /*4390*/  SHF.L.U32 R5, R2, 0x1f, RZ ;  /* 0x0000001f02057819 */ /* 0x002fe800000006ff */
[----:B------:R-:W1:Y:S02]  /*43a0*/  SYNCS.PHASECHK.TRANS64.TRYWAIT P0, [UR5], R5 ;  /* 0x00000005ff0075a7 */ /* 0x000e640008001105 */
[----:B-1----:R-:W-:Y:S05]  /*43b0*/  @!P0 BRA `(.L_x_85) ;  /* 0x00000068004c8947 */ /* 0x002fea0003800000 */
.L_x_84:
[----:B------:R-:W-:Y:S01]  /*43c0*/  UISETP.NE.AND UP0, UPT, UR16, 0x1, UPT ;  /* 0x000000011000788c */ /* 0x000fe2000bf05270 */
[----:B------:R-:W-:Y:S01]  /*43d0*/  PLOP3.LUT P2, PT, PT, PT, PT, 0x80, 0x8 ;  /* 0x000000000008781c */ /* 0x000fe20003f4f070 */
[----:B------:R-:W-:Y:S02]  /*43e0*/  UIADD3 UR4, UPT, UPT, UR6, 0x1, URZ ;  /* 0x0000000106047890 */ /* 0x000fe4000fffe0ff */
[----:B------:R-:W-:Y:S02]  /*43f0*/  ULEA UR12, UR6, UR22, 0x8 ;  /* 0x00000016060c7291 */ /* 0x000fe4000f8e40ff */
[----:B------:R-:W-:Y:S01]  /*4400*/  UISETP.NE.AND UP1, UPT, UR4, 0x10, UPT ;  /* 0x000000100400788c */ /* 0x000fe2000bf25270 */
[----:B------:R-:W-:Y:S01]  /*4410*/  PLOP3.LUT P0, PT, PT, PT, UP0, 0x80, 0x8 ;  /* 0x000000000008781c */ /* 0x000fe20003f0f008 */
[----:B------:R-:W-:Y:S02]  /*4420*/  UIADD3 UR10, UPT, UPT, UR12, 0x2, URZ ;  /* 0x000000020c0a7890 */ /* 0x000fe4000fffe0ff */
[----:B------:R-:W-:Y:S02]  /*4430*/  USEL UR7, URZ, 0x1, UP1 ;  /* 0x00000001ff077887 */ /* 0x000fe40008800000 */
[----:B------:R-:W-:Y:S02]  /*4440*/  USEL UR15, UR4, URZ, UP1 ;  /* 0x000000ff040f7287 */ /* 0x000fe40008800000 */
[----:B------:R-:W-:Y:S02]  /*4450*/  UIADD3 UR14, UPT, UPT, UR14, 0x1, URZ ;  /* 0x000000010e0e7890 */ /* 0x000fe4000fffe0ff */
[----:B------:R-:W-:Y:S01]  /*4460*/  @UP0 ULEA UR4, UR15, UR17, 0x3 ;  /* 0x000000110f040291 */ /* 0x000fe2000f8e18ff */
[----:B------:R-:W-:Y:S01]  /*4470*/  LOP3.LUT R2, R2, UR7, RZ, 0x3c, !PT ;  /* 0x0000000702027c12 */ /* 0x000fe2000f8e3cff */
[----:B------:R-:W-:Y:S01]  /*4480*/  UIADD3 UR7, UPT, UPT, UR5, 0x80, URZ ;  /* 0x0000008005077890 */ /* 0x000fe2000fffe0ff */
[----:B------:R-:W-:Y:S02]  /*4490*/  UMOV UR13, 0x80004020 ;  /* 0x80004020000d7882 */ /* 0x000fe40000000000 */
[----:B-1----:R-:W-:Y:S01]  /*44a0*/  @P0 SHF.L.U32 R0, R2, 0x1f, RZ ;  /* 0x0000001f02000819 */ /* 0x002fe200000006ff */
[----:B------:R-:W-:Y:S01]  /*44b0*/  UMOV UR5, 0x80004020 ;  /* 0x8000402000057882 */ /* 0x000fe20000000000 */
[----:B------:R-:W-:Y:S01]  /*44c0*/  UMOV UR11, 0x80004020 ;  /* 0x80004020000b7882 */ /* 0x000fe20000000000 */
[----:B------:R-:W-:Y:S01]  /*44d0*/  UMOV UR9, 0x80004020 ;  /* 0x8000402000097882 */ /* 0x000fe20000000000 */
[----:B------:R2:W3:Y:S01]  /*44e0*/  @P0 SYNCS.PHASECHK.TRANS64.TRYWAIT P2, [UR4], R0 ;  /* 0x00000000ff0005a7 */ /* 0x0004e20008041104 */
[----:B------:R-:W-:Y:S02]  /*44f0*/  ULEA UR4, UR6, UR21, 0x9 ;  /* 0x0000001506047291 */ /* 0x000fe4000f8e48ff */
[----:B------:R-:W-:Y:S02]  /*4500*/  UISETP.NE.AND UP0, UPT, UR14, UR19, UPT ;  /* 0x000000130e00728c */ /* 0x000fe4000bf05270 */
[----:B------:R-:W-:Y:S02]  /*4510*/  UIADD3 UR8, UPT, UPT, UR4, 0x2, URZ ;  /* 0x0000000204087890 */ /* 0x000fe4000fffe0ff */
[----:B------:R-:W-:Y:S01]  /*4520*/  UIADD3 UR16, UPT, UPT, UR16, -0x1, URZ ;  /* 0xffffffff10107890 */ /* 0x000fe2000fffe0ff */
[----:B------:R-:W-:Y:S02]  /*4530*/  UMOV UR6, UR15 ;  /* 0x0000000f00067c82 */ /* 0x000fe40008000000 */
[----:B------:R2:W-:Y:S01]  /*4540*/  UTCHMMA.2CTA gdesc[UR4], gdesc[UR12], tmem[UR18], tmem[UR28], idesc[UR29], UP2 ;  /* 0x00ff1c0c040075ea */ /* 0x0005e20009200012 */
[----:B------:R-:W-:Y:S03]  /*4550*/  UPLOP3.LUT UP2, UPT, UPT, UPT, UPT, 0x80, 0x8 ;  /* 0x000000000008789c */ /* 0x000fe60003f4f070 */
[----:B------:R2:W-:Y:S01]  /*4560*/  UTCHMMA.2CTA gdesc[UR8], gdesc[UR10], tmem[UR18], tmem[UR26], idesc[UR27], UPT ;  /* 0x00ff1a0a080075ea */ /* 0x0005e2000ba00012 */
[----:B------:R2:W-:Y:S01]  /*4570*/  UTCBAR.2CTA.MULTICAST [UR7], URZ, UR20 ;  /* 0x000000ff070073e9 */ /* 0x0005e20008200814 */
[----:B------:R-:W-:Y:S06]  /*4580*/  BRA.U UP0, `(.L_x_86) ;  /* 0xfffffffd00787547 */ /* 0x000fec000b83ffff */
.L_x_83:
[----:B--2---:R-:W-:Y:S01]  /*4590*/  UIADD3 UR4, UPT, UPT, UR23, 0x170, URZ ;  /* 0x0000017017047890 */ /* 0x004fe2000fffe0ff */
[----:B------:R-:W-:-:S08]  /*45a0*/  UMOV UR14, UR19 ;  /* 0x00000013000e7c82 */ /* 0x000fd00008000000 */
[----:B------:R2:W-:Y:S01]  /*45b0*/  UTCBAR.2CTA.MULTICAST [UR4], URZ, UR30 ;  /* 0x000000ff040073e9 */ /* 0x0005e2000820081e */
[----:B------:R-:W-:Y:S02]  /*45c0*/  NOP ;  /* 0x0000000000007918 */ /* 0x000fe40000000000 */
.L_x_81:
[----:B--2---:R-:W-:Y:S01]  /*45d0*/  UIADD3 UR4, UPT, UPT, UR24, 0x1, URZ ;  /* 0x0000000118047890 */ /* 0x004fe2000fffe0ff */
[----:B------:R-:W-:-:S03]  /*45e0*/  ISETP.NE.AND P0, PT, R8, 0x2, PT ;  /* 0x000000020800780c */ /* 0x000fc60003f05270 */
[----:B------:R-:W-:Y:S01]  /*45f0*/  UISETP.NE.AND UP0, UPT, UR4, 0x4, UPT ;  /* 0x000000040400788c */ /* 0x000fe2000bf05270 */
[----:B-1----:R-:W-:Y:S02]  /*4600*/  SEL R0, RZ, 0x1, P0 ;  /* 0x00000001ff007807 */ /* 0x002fe40000000000 */
[----:B------:R-:W-:Y:S01]  /*4610*/  SEL R8, R8, RZ, P0 ;  /* 0x000000ff08087207 */ /* 0x000fe20000000000 */
[----:B------:R-:W-:Y:S01]  /*4620*/  USEL UR5, URZ, 0x1, UP0 ;  /* 0x00000001ff057887 */ /* 0x000fe20008000000 */
[----:B------:R-:W-:Y:S01]  /*4630*/  LOP3.LUT R3, R3, R0, RZ, 0x3c, !PT ;  /* 0x0000000003037212 */ /* 0x000fe200078e3cff */
[----:B------:R-:W-:-:S04]  /*4640*/  USEL UR24, UR4, URZ, UP0 ;  /* 0x000000ff04187287 */ /* 0x000fc80008000000 */
[----:B------:R-:W-:Y:S01]  /*4650*/  LOP3.LUT R9, R9, UR5, RZ, 0x3c, !PT ;  /* 0x0000000509097c12 */ /* 0x000fe2000f8e3cff */
[----:B------:R-:W-:Y:S07]  /*4660*/  @P1 BRA `(.L_x_87) ;  /* 0xfffffff800b01947 */ /* 0x000fee000383ffff */
[----:B------:R-:W1:Y:S01]  /*4670*/  S2UR UR8, SR_CgaCtaId ;  /* 0x00000000000879c3 */ /* 0x000e620000008800 */
[----:B------:R-:W-:Y:S01]  /*4680*/  ELECT P0, URZ, PT ;  /* 0x0000000000ff782f */ /* 0x000fe20003800000 */
[----:B------:R-:W-:Y:S01]  /*4690*/  HFMA2 R0, -RZ, RZ, 0, 5.9604644775390625e-08 ;  /* 0x00000001ff007431 */ /* 0x000fe200000001ff */
[----:B------:R-:W-:-:S05]  /*46a0*/  UMOV UR4, 0x40 ;  /* 0x0000004000047882 */ /* 0x000fca0000000000 */
[----:B------:R-:W-:Y:S01]  /*46b0*/  UVIRTCOUNT.DEALLOC.SMPOOL 0x80 ;  /* 0x000000800000784c */ /* 0x000fe20000000000 */
[----:B------:R-:W-:Y:S02]  /*46c0*/  UISETP.NE.AND UP1, UPT, UR33, URZ, UPT ;  /* 0x000000ff2100728c */ /* 0x000fe4000bf25270 */
[----:B-1----:R-:W-:-:S09]  /*46d0*/  ULEA UR8, UR8, UR4, 0x18 ;  /* 0x0000000408087291 */ /* 0x002fd2000f8ec0ff */
[----:B------:R1:W-:Y:S01]  /*46e0*/  @P0 STS.U8 [UR8+0x1c], R0 ;  /* 0x00001c00ff000988 */ /* 0x0003e20008000008 */
[----:B------:R-:W-:Y:S05]  /*46f0*/  BRA.U UP1, `(.L_x_88) ;  /* 0x0000000101a07547 */ /* 0x000fea000b800000 */
[----:B------:R-:W-:Y:S01]  /*4700*/  UIADD3 UR7, UPT, UPT, UR17, 0x190, URZ ;  /* 0x0000019011077890 */ /* 0x000fe2000fffe0ff */
[----:B------:R-:W-:-:S03]  /*4710*/  SHF.L.U32 R3, R9, 0x1f, RZ ;  /* 0x0000001f09037819 */ /* 0x000fc600000006ff */
[----:B------:R-:W-:-:S09]  /*4720*/  ULEA UR4, UR24, UR7, 0x3 ;  /* 0x0000000718047291 */ /* 0x000fd2000f8e18ff */
[----:B------:R-:W2:Y:S02]  /*4730*/  SYNCS.PHASECHK.TRANS64.TRYWAIT P0, [UR4], R3 ;  /* 0x00000003ff0075a7 */ /* 0x000ea40008001104 */
[----:B--2---:R-:W-:Y:S05]  /*4740*/  @!P0 BRA `(.L_x_89) ;  /* 0x0000006400808947 */ /* 0x004fea0003800000 */
.L_x_209:
        /* <DEDUP_REMOVED lines=9> */
.L_x_211:
        /* <DEDUP_REMOVED lines=9> */
.L_x_213:
[----:B------:R-:W-:-:S04]  /*4870*/  UIADD3 UR4, UPT, UPT, UR4, 0x1, URZ ;  /* 0x0000000104047890 */ /* 0x000fc8000fffe0ff */
[----:B------:R-:W-:-:S04]  /*4880*/  UISETP.NE.AND UP0, UPT, UR4, 0x4, UPT ;  /* 0x000000040400788c */ /* 0x000fc8000bf05270 */
[----:B------:R-:W-:Y:S02]  /*4890*/  USEL UR5, URZ, 0x1, UP0 ;  /* 0x00000001ff057887 */ /* 0x000fe40008000000 */
[----:B------:R-:W-:-:S04]  /*48a0*/  USEL UR4, UR4, URZ, UP0 ;  /* 0x000000ff04047287 */ /* 0x000fc80008000000 */
[----:B------:R-:W-:Y:S01]  /*48b0*/  ULEA UR4, UR4, UR7, 0x3 ;  /* 0x0000000704047291 */ /* 0x000fe2000f8e18ff */
[----:B-1----:R-:W-:-:S04]  /*48c0*/  LOP3.LUT R3, R2, UR5, RZ, 0x3c, !PT ;  /* 0x0000000502037c12 */ /* 0x002fc8000f8e3cff */
[----:B------:R-:W-:Y:S01]  /*48d0*/  SHF.L.U32 R3, R3, 0x1f, RZ ;  /* 0x0000001f03037819 */ /* 0x000fe200000006ff */
[----:B------:R-:W-:-:S04]  /*48e0*/  IMAD.U32 R0, RZ, RZ, UR4 ;  /* 0x00000004ff007e24 */ /* 0x000fc8000f8e00ff */
[----:B------:R1:W2:Y:S03]  /*48f0*/  SYNCS.PHASECHK.TRANS64.TRYWAIT P0, [R0+URZ], R3 ;  /* 0x00000003000075a7 */ /* 0x0002a600080011ff */
[----:B--2---:R-:W-:Y:S05]  /*4900*/  @!P0 NANOSLEEP.SYNCS 0x989680 ;  /* 0x009896800000895d */ /* 0x004fea0003900000 */
[----:B------:R-:W2:Y:S02]  /*4910*/  @!P0 SYNCS.PHASECHK.TRANS64 P0, [R0+URZ], R3 ;  /* 0x00000003000085a7 */ /* 0x000ea400080010ff */
[----:B--2---:R-:W-:Y:S05]  /*4920*/  @P0 BRA `(.L_x_92) ;  /* 0x0000000000200947 */ /* 0x004fea0003800000 */
.L_x_93:
[----:B--2---:R2:W4:Y:S02]  /*4930*/  SYNCS.PHASECHK.TRANS64.TRYWAIT P0, [R0+URZ], R3 ;  /* 0x00000003000075a7 */ /* 0x00452400080011ff */
[----:B----4-:R-:W-:Y:S05]  /*4940*/  @!P0 NANOSLEEP.SYNCS 0x989680 ;  /* 0x009896800000895d */ /* 0x010fea0003900000 */
[----:B------:R-:W4:Y:S02]  /*4950*/  @!P0 SYNCS.PHASECHK.TRANS64 P0, [R0+URZ], R3 ;  /* 0x00000003000085a7 */ /* 0x000f2400080010ff */
[----:B----4-:R-:W-:Y:S05]  /*4960*/  @!P0 BRA `(.L_x_93) ;  /* 0xfffffffc00f08947 */ /* 0x010fea000383ffff */
[----:B------:R-:W-:Y:S05]  /*4970*/  BRA `(.L_x_92) ;  /* 0x00000000000c7947 */ /* 0x000fea0003800000 */
.L_x_88:
[----:B------:R-:W-:-:S04]  /*4980*/  UIADD3 UR4, UPT, UPT, UR17, 0x1d0, URZ ;  /* 0x000001d011047890 */ /* 0x000fc8000fffe0ff */
[----:B------:R-:W-:-:S09]  /*4990*/  UPRMT UR4, UR34, 0x654, UR4 ;  /* 0x0000065422047896 */ /* 0x000fd20008000004 */
[----:B------:R-:W-:Y:S03]  /*49a0*/  SYNCS.ARRIVE.TRANS64.RED.A1T0 RZ, [UR4], RZ ;  /* 0x000000ffffff79a7 */ /* 0x000fe60008100404 */
.L_x_92:
[----:B-12---:R-:W-:Y:S01]  /*49b0*/  SHF.L.U32 R3, RZ, 0x1f, RZ ;  /* 0x0000001fff037819 */ /* 0x006fe200000006ff */
[----:B------:R-:W-:Y:S01]  /*49c0*/  UIADD3 UR4, UPT, UPT, UR17, 0x1d0, URZ ;  /* 0x000001d011047890 */ /* 0x000fe2000fffe0ff */
[----:B------:R-:W-:Y:S02]  /*49d0*/  PLOP3.LUT P0, PT, PT, PT, UP1, 0x80, 0x8 ;  /* 0x000000000008781c */ /* 0x000fe40003f0f018 */
[----:B------:R-:W1:Y:S02]  /*49e0*/  SYNCS.PHASECHK.TRANS64.TRYWAIT P1, [UR17+0x1d0], R3 ;  /* 0x0001d003ff0075a7 */ /* 0x000e640008021111 */
[----:B-1----:R-:W-:Y:S09]  /*49f0*/  @!P1 BRA `(.L_x_94) ;  /* 0x00000064001c9947 */ /* 0x002ff20003800000 */
.L_x_215:
[----:B------:R-:W-:Y:S01]  /*4a00*/  @!UP1 UPRMT UR4, UR34, 0x654, UR4 ;  /* 0x0000065422049896 */ /* 0x000fe20008000004 */
[----:B------:R-:W-:Y:S01]  /*4a10*/  UMOV UR5, 0xffff ;  /* 0x0000ffff00057882 */ /* 0x000fe20000000000 */
[----:B------:R-:W-:-:S07]  /*4a20*/  UMOV UR6, 0x1 ;  /* 0x0000000100067882 */ /* 0x000fce0000000000 */
[----:B------:R-:W-:Y:S01]  /*4a30*/  @!P0 SYNCS.ARRIVE.TRANS64.RED.A1T0 RZ, [UR4], RZ ;  /* 0x000000ffffff89a7 */ /* 0x000fe20008100404 */
[----:B------:R-:W-:Y:S01]  /*4a40*/  NOP ;  /* 0x0000000000007918 */ /* 0x000fe20000000000 */
[----:B-1----:R-:W1:Y:S01]  /*4a50*/  LDS R0, [UR8+0x14] ;  /* 0x00001408ff007984 */ /* 0x002e620008000800 */
[----:B------:R-:W-:-:S04]  /*4a60*/  ULOP3.LUT UR4, UR32, 0xffff, URZ, 0xc0, !UPT ;  /* 0x0000ffff20047892 */ /* 0x000fc8000f8ec0ff */
[----:B------:R-:W-:-:S04]  /*4a70*/  USHF.R.U32.HI UR4, URZ, 0x5, UR4 ;  /* 0x00000005ff047899 */ /* 0x000fc80008011604 */
[----:B------:R-:W-:Y:S02]  /*4a80*/  USHF.L.U32 UR5, UR5, UR4, URZ ;  /* 0x0000000405057299 */ /* 0x000fe400080006ff */
[----:B------:R-:W-:-:S04]  /*4a90*/  USHF.L.U32 UR4, UR6, UR4, URZ ;  /* 0x0000000406047299 */ /* 0x000fc800080006ff */
[----:B-1----:R-:W-:-:S04]  /*4aa0*/  LOP3.LUT R0, R0, UR5, RZ, 0xc0, !PT ;  /* 0x0000000500007c12 */ /* 0x002fc8000f8ec0ff */
[----:B------:R-:W-:-:S13]  /*4ab0*/  ISETP.NE.AND P0, PT, R0, UR5, PT ;  /* 0x0000000500007c0c */ /* 0x000fda000bf05270 */
[----:B------:R-:W-:Y:S05]  /*4ac0*/  @P0 BRA `(.L_x_95) ;  /* 0x0000000000580947 */ /* 0x000fea0003800000 */
[----:B------:R-:W1:Y:S02]  /*4ad0*/  LDS R0, [UR8+0x18] ;  /* 0x00001808ff007984 */ /* 0x000e640008000800 */
[----:B-1----:R-:W-:-:S04]  /*4ae0*/  LOP3.LUT R0, R0, UR4, RZ, 0xc0, !PT ;  /* 0x0000000400007c12 */ /* 0x002fc8000f8ec0ff */
[----:B------:R-:W-:-:S13]  /*4af0*/  ISETP.NE.AND P0, PT, R0, UR4, PT ;  /* 0x0000000400007c0c */ /* 0x000fda000bf05270 */
[----:B------:R-:W-:Y:S05]  /*4b00*/  @P0 BRA `(.L_x_96) ;  /* 0x00000000003c0947 */ /* 0x000fea0003800000 */
[----:B------:R-:W1:Y:S01]  /*4b10*/  S2R R2, SR_LANEID ;  /* 0x0000000000027919 */ /* 0x000e620000000000 */
[----:B------:R-:W-:Y:S01]  /*4b20*/  ULOP3.LUT UR5, URZ, UR5, URZ, 0x33, !UPT ;  /* 0x00000005ff057292 */ /* 0x000fe2000f8e33ff */
[----:B------:R-:W-:Y:S01]  /*4b30*/  LOP3.LUT R4, RZ, UR4, RZ, 0x33, !PT ;  /* 0x00000004ff047c12 */ /* 0x000fe2000f8e33ff */
[----:B------:R-:W-:Y:S02]  /*4b40*/  VOTEU.ANY UR4, UPT, PT ;  /* 0x0000000000047886 */ /* 0x000fe400038e0100 */
[----:B------:R-:W-:Y:S01]  /*4b50*/  UFLO.U32 UR4, UR4 ;  /* 0x00000004000472bd */ /* 0x000fe200080e0000 */
[----:B------:R-:W2:Y:S01]  /*4b60*/  REDUX UR6, R4 ;  /* 0x00000000040673c4 */ /* 0x000ea20000000000 */
[----:B------:R-:W-:-:S06]  /*4b70*/  IMAD.U32 R0, RZ, RZ, UR5 ;  /* 0x00000005ff007e24 */ /* 0x000fcc000f8e00ff */
[----:B------:R4:W-:Y:S01]  /*4b80*/  UTCATOMSWS.AND URZ, UR5 ;  /* 0x0000000500ff79e3 */ /* 0x0009e20008000000 */
[----:B------:R-:W3:Y:S01]  /*4b90*/  REDUX UR7, R0 ;  /* 0x00000000000773c4 */ /* 0x000ee20000000000 */
[----:B-1----:R-:W-:Y:S01]  /*4ba0*/  ISETP.EQ.U32.AND P0, PT, R2, UR4, PT ;  /* 0x0000000402007c0c */ /* 0x002fe2000bf02070 */
[----:B--2---:R-:W-:Y:S01]  /*4bb0*/  IMAD.U32 R2, RZ, RZ, UR6 ;  /* 0x00000006ff027e24 */ /* 0x004fe2000f8e00ff */
[----:B---3--:R-:W-:-:S11]  /*4bc0*/  MOV R3, UR7 ;  /* 0x0000000700037c02 */ /* 0x008fd60008000f00 */
[----:B------:R4:W-:Y:S04]  /*4bd0*/  @P0 ATOMS.AND RZ, [UR8+0x14], R3 ;  /* 0x00001403ffff098c */ /* 0x0009e8000a800008 */
[----:B------:R4:W-:Y:S01]  /*4be0*/  @P0 ATOMS.AND RZ, [UR8+0x18], R2 ;  /* 0x00001802ffff098c */ /* 0x0009e2000a800008 */
[----:B------:R-:W-:Y:S05]  /*4bf0*/  BRA `(.L_x_97) ;  /* 0x0000000000147947 */ /* 0x000fea0003800000 */
.L_x_96:
[----:B------:R-:W-:Y:S02]  /*4c00*/  MOV R2, 0x4c20 ;  /* 0x00004c2000027802 */ /* 0x000fe40000000f00 */
[----:B---3-5:R-:W-:Y:S05]  /*4c10*/  CALL.REL.NOINC `($__internal_0_$__cuda_sm10x_tcgen05_guardrail_trap_col_being_dealloced_not_returned_by_alloc) ;  /* 0x0000006400fc7944 */ /* 0x028fea0003c00000 */
[----:B------:R-:W-:Y:S05]  /*4c20*/  BRA `(.L_x_97) ;  /* 0x0000000000087947 */ /* 0x000fea0003800000 */
.L_x_95:
[----:B------:R-:W-:Y:S02]  /*4c30*/  MOV R2, 0x4c50 ;  /* 0x00004c5000027802 */ /* 0x000fe40000000f00 */
[----:B---3-5:R-:W-:Y:S05]  /*4c40*/  CALL.REL.NOINC `($__internal_2_$__cuda_sm10x_tcgen05_guardrail_trap_unallocated_columns_being_dealloced) ;  /* 0x0000006800087944 */ /* 0x028fea0003c00000 */
.L_x_97:
[----:B------:R-:W-:Y:S01]  /*4c50*/  NOP ;  /* 0x0000000000007918 */ /* 0x000fe20000000000 */
[----:B----4-:R-:W-:Y:S05]  /*4c60*/  EXIT ;  /* 0x000000000000794d */ /* 0x010fea0003800000 */
.L_x_68:
[----:B------:R-:W-:-:S09]  /*4c70*/  UISETP.NE.OR UP0, UPT, UR13, 0x3, !UP3 ;  /* 0x000000030d00788c */ /* 0x000fd2000df05670 */
[----:B------:R-:W-:Y:S05]  /*4c80*/  BRA.U UP0, `(.L_x_98) ;  /* 0x00000011005c7547 */ /* 0x000fea000b800000 */
[----:B------:R-:W1:Y:S01]  /*4c90*/  S2UR UR10, SR_CgaCtaId ;  /* 0x00000000000a79c3 */ /* 0x000e620000008800 */
[----:B------:R-:W2:Y:S01]  /*4ca0*/  LDCU UR31, c[0x0][0x370] ;  /* 0x00006e00ff1f77ac */ /* 0x000ea20008000800 */
[----:B------:R-:W-:Y:S02]  /*4cb0*/  HFMA2 R13, -RZ, RZ, 0, 0 ;  /* 0x00000000ff0d7431 */ /* 0x000fe400000001ff */
[----:B------:R-:W-:Y:S01]  /*4cc0*/  IMAD.MOV.U32 R15, RZ, RZ, 0x1 ;  /* 0x00000001ff0f7424 */ /* 0x000fe200078e00ff */
[----:B------:R-:W-:Y:S01]  /*4cd0*/  MOV R7, 0x2000 ;  /* 0x0000200000077802 */ /* 0x000fe20000000f00 */
[----:B------:R-:W2:Y:S01]  /*4ce0*/  LDCU.128 UR44, c[0x0][0xb10] ;  /* 0x00016200ff2c77ac */ /* 0x000ea20008000c00 */
[----:B------:R-:W-:Y:S01]  /*4cf0*/  IMAD.MOV.U32 R14, RZ, RZ, RZ ;  /* 0x000000ffff0e7224 */ /* 0x000fe200078e00ff */
[----:B------:R-:W3:Y:S01]  /*4d00*/  LDC.64 R16, c[0x0][0x348] ;  /* 0x0000d200ff107b82 */ /* 0x000ee20000000a00 */
[----:B------:R-:W4:Y:S01]  /*4d10*/  LDCU UR30, c[0x0][0x374] ;  /* 0x00006e80ff1e77ac */ /* 0x000f220008000800 */
[----:B------:R-:W1:Y:S06]  /*4d20*/  LDCU UR15, c[0x0][0xb0c] ;  /* 0x00016180ff0f77ac */ /* 0x000e6c0008000800 */
[----:B------:R-:W3:Y:S01]  /*4d30*/  LDC.64 R2, c[0x0][0x888] ;  /* 0x00022200ff027b82 */ /* 0x000ee20000000a00 */
[----:B------:R-:W3:Y:S01]  /*4d40*/  LDCU UR49, c[0x0][0xb20] ;  /* 0x00016400ff3177ac */ /* 0x000ee20008000800 */
[----:B------:R-:W3:Y:S06]  /*4d50*/  LDCU UR4, c[0x0][0xb30] ;  /* 0x00016600ff0477ac */ /* 0x000eec0008000800 */
[----:B------:R-:W3:Y:S01]  /*4d60*/  LDC.64 R4, c[0x0][0x890] ;  /* 0x00022400ff047b82 */ /* 0x000ee20000000a00 */
[----:B------:R-:W-:Y:S01]  /*4d70*/  UMOV UR21, 0x400 ;  /* 0x0000040000157882 */ /* 0x000fe20000000000 */
[----:B--2---:R-:W-:-:S02]  /*4d80*/  UIMAD.WIDE.U32 UR6, UR31, UR44, URZ ;  /* 0x0000002c1f0672a5 */ /* 0x004fc4000f8e00ff */
[----:B----4-:R-:W-:Y:S02]  /*4d90*/  UIMAD.WIDE.U32 UR8, UR30, UR47, URZ ;  /* 0x0000002f1e0872a5 */ /* 0x010fe4000f8e00ff */
[----:B-1----:R-:W-:Y:S02]  /*4da0*/  ULEA UR21, UR10, UR21, 0x18 ;  /* 0x000000150a157291 */ /* 0x002fe4000f8ec0ff */
[----:B------:R-:W-:Y:S02]  /*4db0*/  UPLOP3.LUT UP3, UPT, UPT, UPT, UPT, 0x40, 0x4 ;  /* 0x000000000004789c */ /* 0x000fe40003f6e870 */
[----:B------:R-:W-:Y:S02]  /*4dc0*/  UIADD3 UR37, UPT, UPT, UR21, 0x118, URZ ;  /* 0x0000011815257890 */ /* 0x000fe4000fffe0ff */
[----:B------:R-:W-:Y:S02]  /*4dd0*/  UIADD3 UR33, UPT, UPT, UR21, 0x100, URZ ;  /* 0x0000010015217890 */ /* 0x000fe4000fffe0ff */
[----:B------:R-:W-:-:S02]  /*4de0*/  UIADD3 UR25, UPT, UPT, UR21, 0x108, URZ ;  /* 0x0000010815197890 */ /* 0x000fc4000fffe0ff */
[----:B------:R-:W-:Y:S01]  /*4df0*/  UIADD3 UR17, UPT, UPT, UR21, 0x110, URZ ;  /* 0x0000011015117890 */ /* 0x000fe2000fffe0ff */
[----:B------:R-:W-:Y:S01]  /*4e00*/  UMOV UR6, UR7 ;  /* 0x0000000700067c82 */ /* 0x000fe20008000000 */
[----:B------:R-:W-:Y:S01]  /*4e10*/  UMOV UR41, UR9 ;  /* 0x0000000900297c82 */ /* 0x000fe20008000000 */
[----:B------:R-:W-:Y:S02]  /*4e20*/  UISETP.GE.AND UP0, UPT, UR42, 0x1, UPT ;  /* 0x000000012a00788c */ /* 0x000fe4000bf06270 */
[----:B------:R-:W-:Y:S01]  /*4e30*/  UISETP.NE.AND UP4, UPT, UR42, 0x1, UPT ;  /* 0x000000012a00788c */ /* 0x000fe2000bf85270 */
[----:B------:R-:W1:Y:S01]  /*4e40*/  LDCU.64 UR22, c[0x0][0xb28] ;  /* 0x00016500ff1677ac */ /* 0x000e620008000a00 */
[----:B------:R-:W-:Y:S02]  /*4e50*/  UISETP.NE.AND UP6, UPT, UR15, 0x1, UPT ;  /* 0x000000010f00788c */ /* 0x000fe4000bfc5270 */
[----:B------:R-:W-:Y:S02]  /*4e60*/  UISETP.NE.AND UP5, UPT, UR46, 0x1, UPT ;  /* 0x000000012e00788c */ /* 0x000fe4000bfa5270 */
[----:B------:R-:W-:-:S02]  /*4e70*/  UPRMT UR37, UR10, 0x654, UR37 ;  /* 0x000006540a257896 */ /* 0x000fc40008000025 */
[----:B------:R-:W-:Y:S02]  /*4e80*/  USHF.R.U32.HI UR43, URZ, UR45, UR6 ;  /* 0x0000002dff2b7299 */ /* 0x000fe40008011606 */
[----:B------:R-:W-:Y:S02]  /*4e90*/  UPRMT UR40, UR10, 0x654, UR33 ;  /* 0x000006540a287896 */ /* 0x000fe40008000021 */
[----:B------:R-:W-:Y:S02]  /*4ea0*/  UPRMT UR39, UR10, 0x654, UR25 ;  /* 0x000006540a277896 */ /* 0x000fe40008000019 */
[----:B------:R-:W-:Y:S02]  /*4eb0*/  UPRMT UR38, UR10, 0x654, UR17 ;  /* 0x000006540a267896 */ /* 0x000fe40008000011 */
[----:B---3--:R-:W-:Y:S02]  /*4ec0*/  USHF.R.U32.HI UR41, URZ, UR49, UR41 ;  /* 0x00000031ff297299 */ /* 0x008fe40008011629 */
[----:B------:R-:W-:-:S11]  /*4ed0*/  UISETP.NE.AND UP2, UPT, UR4, 0x1, UPT ;  /* 0x000000010400788c */ /* 0x000fd6000bf45270 */
.L_x_109:
[C---:B------:R-:W-:Y:S02]  /*4ee0*/  LEA R12, R14.reuse, UR21, 0x3 ;  /* 0x000000150e0c7c11 */ /* 0x040fe4000f8e18ff */
[----:B------:R-:W-:Y:S02]  /*4ef0*/  SHF.L.U32 R9, R13, 0x1f, RZ ;  /* 0x0000001f0d097819 */ /* 0x000fe400000006ff */
[----:B------:R-:W-:Y:S02]  /*4f00*/  LEA R10, R14, UR21, 0x4 ;  /* 0x000000150e0a7c11 */ /* 0x000fe4000f8e20ff */
[----:B--2---:R-:W2:Y:S02]  /*4f10*/  SYNCS.PHASECHK.TRANS64.TRYWAIT P0, [R12+URZ+0x150], R9 ;  /* 0x000150090c0075a7 */ /* 0x004ea400080011ff */
[----:B--2---:R-:W-:Y:S05]  /*4f20*/  @!P0 BRA `(.L_x_99) ;  /* 0x0000005c00e88947 */ /* 0x004fea0003800000 */
.L_x_216:
[----:B--2---:R-:W2:Y:S01]  /*4f30*/  LDS.128 R8, [R10+0x1e0] ;  /* 0x0001e0000a087984 */ /* 0x004ea20000000c00 */
[----:B------:R-:W-:Y:S01]  /*4f40*/  UISETP.GE.AND UP0, UPT, UR42, 0x1, UPT ;  /* 0x000000012a00788c */ /* 0x000fe2000bf06270 */
[----:B------:R-:W-:Y:S01]  /*4f50*/  @!PT LDS RZ, [RZ] ;  /* 0x00000000fffff984 */ /* 0x000fe20000000800 */
[----:B------:R-:W-:Y:S01]  /*4f60*/  @!PT LDS RZ, [RZ] ;  /* 0x00000000fffff984 */ /* 0x000fe20000000800 */
[----:B------:R-:W-:Y:S01]  /*4f70*/  @!PT LDS RZ, [RZ] ;  /* 0x00000000fffff984 */ /* 0x000fe20000000800 */
[----:B------:R-:W-:Y:S01]  /*4f80*/  @!PT LDS RZ, [RZ] ;  /* 0x00000000fffff984 */ /* 0x000fe20000000800 */
[----:B------:R3:W-:Y:S06]  /*4f90*/  MEMBAR.ALL.CTA ;  /* 0x0000000000007992 */ /* 0x0007ec0000008000 */
[----:B---3--:R-:W3:Y:S01]  /*4fa0*/  FENCE.VIEW.ASYNC.S ;  /* 0x00000000000073c6 */ /* 0x008ee20000000000 */
[----:B--2---:R-:W-:Y:S11]  /*4fb0*/  LOP3.LUT P0, RZ, R10, 0x1, RZ, 0xc0, !PT ;  /* 0x000000010aff7812 */ /* 0x004ff6000780c0ff */
[----:B------:R-:W-:Y:S02]  /*4fc0*/  @!UPT UIADD3 URZ, UPT, UPT, URZ, URZ, URZ ;  /* 0x000000fffffff290 */ /* 0x000fe4000fffe0ff */
[----:B---3--:R-:W-:Y:S01]  /*4fd0*/  VOTEU.ANY UP1, P0 ;  /* 0x0000000000ff7886 */ /* 0x008fe20000020100 */
[----:B------:R-:W-:Y:S11]  /*4fe0*/  PLOP3.LUT P0, PT, PT, PT, UP1, 0x80, 0x8 ;  /* 0x000000000008781c */ /* 0x000ff60003f0f018 */
[----:B------:R-:W-:Y:S02]  /*4ff0*/  @!UPT UIADD3 URZ, UPT, UPT, URZ, URZ, URZ ;  /* 0x000000fffffff290 */ /* 0x000fe4000fffe0ff */
[----:B------:R-:W-:Y:S02]  /*5000*/  @P0 SHF.R.U32.HI R0, RZ, 0x10, R9 ;  /* 0x00000010ff000819 */ /* 0x000fe40000011609 */
[----:B------:R-:W-:Y:S02]  /*5010*/  @P0 MOV R6, R8 ;  /* 0x0000000800060202 */ /* 0x000fe40000000f00 */
[----:B------:R-:W-:Y:S01]  /*5020*/  @P0 R2UR UR4, R0 ;  /* 0x00000000000402ca */ /* 0x000fe200000e0000 */
[----:B------:R-:W-:Y:S01]  /*5030*/  VIADD R0, R12, 0x160 ;  /* 0x000001600c007836 */ /* 0x000fe20000000000 */
[----:B------:R-:W-:Y:S02]  /*5040*/  @P0 LOP3.LUT R8, R9, 0xffff, RZ, 0xc0, !PT ;  /* 0x0000ffff09080812 */ /* 0x000fe400078ec0ff */
[----:B------:R-:W-:Y:S02]  /*5050*/  @P0 R2UR UR6, R6 ;  /* 0x00000000060602ca */ /* 0x000fe400000e0000 */
[----:B------:R-:W-:Y:S02]  /*5060*/  PRMT R0, RZ, 0x654, R0 ;  /* 0x00000654ff007816 */ /* 0x000fe40000000000 */
[----:B------:R-:W-:Y:S02]  /*5070*/  @P0 R2UR UR5, R8 ;  /* 0x00000000080502ca */ /* 0x000fe400000e0000 */
[----:B------:R2:W-:Y:S03]  /*5080*/  SYNCS.ARRIVE.TRANS64.RED.A1T0 RZ, [R0+URZ], RZ ;  /* 0x000000ff00ff79a7 */ /* 0x0005e600081004ff */
[----:B------:R-:W-:Y:S04]  /*5090*/  @UP1 UMOV UR29, UR4 ;  /* 0x00000004001d1c82 */ /* 0x000fe80008000000 */
[----:B------:R-:W-:Y:S04]  /*50a0*/  @UP1 UMOV UR14, UR6 ;  /* 0x00000006000e1c82 */ /* 0x000fe80008000000 */
[----:B------:R-:W-:Y:S01]  /*50b0*/  @UP1 UMOV UR13, UR5 ;  /* 0x00000005000d1c82 */ /* 0x000fe20008000000 */
[----:B------:R-:W-:Y:S05]  /*50c0*/  BRA.U !UP0, `(.L_x_100) ;  /* 0x0000000108a47547 */ /* 0x000fea000b800000 */
[----:B------:R-:W-:Y:S02]  /*50d0*/  UIMAD.WIDE.U32 UR18, UR13, UR47, URZ ;  /* 0x0000002f0d1272a5 */ /* 0x000fe4000f8e00ff */
[----:B------:R-:W-:Y:S02]  /*50e0*/  UIMAD.WIDE.U32 UR26, UR14, UR44, URZ ;  /* 0x0000002c0e1a72a5 */ /* 0x000fe4000f8e00ff */
[----:B------:R-:W-:Y:S02]  /*50f0*/  USEL UR4, UR30, UR41, !UP5 ;  /* 0x000000291e047287 */ /* 0x000fe4000e800000 */
[----:B------:R-:W-:Y:S02]  /*5100*/  USEL UR7, UR31, UR43, !UP6 ;  /* 0x0000002b1f077287 */ /* 0x000fe4000f000000 */
[----:B-1----:R-:W-:Y:S02]  /*5110*/  UIMAD.WIDE.U32 UR8, UR4, UR22, URZ ;  /* 0x00000016040872a5 */ /* 0x002fe4000f8e00ff */
[----:B------:R-:W-:Y:S01]  /*5120*/  UIMAD.WIDE.U32 UR10, UR7, UR22, URZ ;  /* 0x00000016070a72a5 */ /* 0x000fe2000f8e00ff */
[----:B------:R-:W-:Y:S02]  /*5130*/  UMOV UR5, UR19 ;  /* 0x0000001300057c82 */ /* 0x000fe40008000000 */
[----:B------:R-:W-:Y:S03]  /*5140*/  USHF.R.U32.HI UR6, URZ, UR49, UR5 ;  /* 0x00000031ff067299 */ /* 0x000fe60008011605 */
[----:B------:R-:W-:Y:S01]  /*5150*/  UMOV UR5, UR27 ;  /* 0x0000001b00057c82 */ /* 0x000fe20008000000 */
[----:B------:R-:W-:Y:S02]  /*5160*/  USEL UR6, UR13, UR6, !UP5 ;  /* 0x000000060d067287 */ /* 0x000fe4000e800000 */
[----:B------:R-:W-:Y:S03]  /*5170*/  USHF.R.U32.HI UR12, URZ, UR45, UR5 ;  /* 0x0000002dff0c7299 */ /* 0x000fe60008011605 */
[----:B------:R-:W-:Y:S02]  /*5180*/  UMOV UR5, UR9 ;  /* 0x0000000900057c82 */ /* 0x000fe40008000000 */
[----:B------:R-:W-:Y:S03]  /*5190*/  @UP4 USHF.R.U32.HI UR4, URZ, UR23, UR5 ;  /* 0x00000017ff044299 */ /* 0x000fe60008011605 */
[----:B------:R-:W-:Y:S01]  /*51a0*/  UMOV UR5, UR11 ;  /* 0x0000000b00057c82 */ /* 0x000fe20008000000 */
[----:B------:R-:W-:Y:S02]  /*51b0*/  UIMAD UR4, UR42, UR4, URZ ;  /* 0x000000042a0472a4 */ /* 0x000fe4000f8e02ff */
[----:B------:R-:W-:Y:S02]  /*51c0*/  @UP4 USHF.R.U32.HI UR7, URZ, UR23, UR5 ;  /* 0x00000017ff074299 */ /* 0x000fe40008011605 */
[----:B------:R-:W-:Y:S02]  /*51d0*/  UIMAD.WIDE.U32 UR10, UR6, UR22, URZ ;  /* 0x00000016060a72a5 */ /* 0x000fe4000f8e00ff */
[----:B------:R-:W-:Y:S02]  /*51e0*/  USEL UR5, UR14, UR12, !UP6 ;  /* 0x0000000c0e057287 */ /* 0x000fe4000f000000 */
[----:B------:R-:W-:Y:S02]  /*51f0*/  UIMAD UR8, UR42, UR7, URZ ;  /* 0x000000072a0872a4 */ /* 0x000fe4000f8e02ff */
[----:B------:R-:W-:Y:S03]  /*5200*/  UISETP.GE.AND UP0, UPT, UR6, UR4, UPT ;  /* 0x000000040600728c */ /* 0x000fe6000bf06270 */
[----:B------:R-:W-:Y:S01]  /*5210*/  UMOV UR4, UR11 ;  /* 0x0000000b00047c82 */ /* 0x000fe20008000000 */
[----:B------:R-:W-:Y:S02]  /*5220*/  UISETP.GE.OR UP0, UPT, UR5, UR8, UP0 ;  /* 0x000000080500728c */ /* 0x000fe40008706670 */
[----:B------:R-:W-:Y:S02]  /*5230*/  USHF.R.U32.HI UR4, URZ, UR23, UR4 ;  /* 0x00000017ff047299 */ /* 0x000fe40008011604 */
[----:B------:R-:W-:Y:S02]  /*5240*/  UIMAD.WIDE.U32 UR8, UR5, UR22, URZ ;  /* 0x00000016050872a5 */ /* 0x000fe4000f8e00ff */
[----:B------:R-:W-:Y:S04]  /*5250*/  USEL UR10, UR6, UR4, !UP4 ;  /* 0x00000004060a7287 */ /* 0x000fe8000e000000 */
[----:B------:R-:W-:Y:S01]  /*5260*/  UIADD3 UR11, UPT, UPT, -UR10, URZ, URZ ;  /* 0x000000ff0a0b7290 */ /* 0x000fe2000fffe1ff */
[----:B------:R-:W-:Y:S02]  /*5270*/  @!UP0 UMOV UR4, UR9 ;  /* 0x0000000900048c82 */ /* 0x000fe40008000000 */
[----:B------:R-:W-:Y:S02]  /*5280*/  @!UP0 USHF.R.U32.HI UR4, URZ, UR23, UR4 ;  /* 0x00000017ff048299 */ /* 0x000fe40008011604 */
[----:B------:R-:W-:Y:S02]  /*5290*/  UIMAD UR8, UR42, UR11, UR6 ;  /* 0x0000000b2a0872a4 */ /* 0x000fe4000f8e0206 */
[----:B------:R-:W-:Y:S04]  /*52a0*/  @!UP0 USEL UR4, UR5, UR4, !UP4 ;  /* 0x0000000405048287 */ /* 0x000fe8000e000000 */
[----:B------:R-:W-:Y:S02]  /*52b0*/  @!UP0 UIMAD UR8, UR7, UR8, UR4 ;  /* 0x00000008070882a4 */ /* 0x000fe4000f8e0204 */
[----:B------:R-:W-:Y:S02]  /*52c0*/  @!UP0 UIADD3 UR9, UPT, UPT, UR10, -UR4, URZ ;  /* 0x800000040a098290 */ /* 0x000fe4000fffe0ff */
[----:B------:R-:W-:Y:S02]  /*52d0*/  UIADD3 UR4, UPT, UPT, -UR5, URZ, URZ ;  /* 0x000000ff05047290 */ /* 0x000fe4000fffe1ff */
[----:B------:R-:W-:Y:S02]  /*52e0*/  UIADD3 UR7, UPT, UPT, -UR6, URZ, URZ ;  /* 0x000000ff06077290 */ /* 0x000fe4000fffe1ff */
[----:B------:R-:W-:Y:S02]  /*52f0*/  @!UP0 UIMAD UR6, UR9, UR42, UR5 ;  /* 0x0000002a090682a4 */ /* 0x000fe4000f8e0205 */
[----:B------:R-:W-:Y:S02]  /*5300*/  UIMAD UR14, UR15, UR4, UR14 ;  /* 0x000000040f0e72a4 */ /* 0x000fe4000f8e020e */
[----:B------:R-:W-:Y:S01]  /*5310*/  UIMAD UR13, UR46, UR7, UR13 ;  /* 0x000000072e0d72a4 */ /* 0x000fe2000f8e020d */
[----:B------:R-:W-:Y:S02]  /*5320*/  @!UP0 UMOV UR5, UR8 ;  /* 0x0000000800058c82 */ /* 0x000fe40008000000 */
[----:B------:R-:W-:Y:S02]  /*5330*/  UIMAD UR14, UR5, UR15, UR14 ;  /* 0x0000000f050e72a4 */ /* 0x000fe4000f8e020e */
[----:B------:R-:W-:Y:S11]  /*5340*/  UIMAD UR13, UR6, UR46, UR13 ;  /* 0x0000002e060d72a4 */ /* 0x000ff6000f8e020d */
[----:B------:R-:W-:Y:S01]  /*5350*/  @!UPT UIADD3 URZ, UPT, UPT, URZ, URZ, URZ ;  /* 0x000000fffffff290 */ /* 0x000fe2000fffe0ff */
.L_x_100:
[----:B------:R-:W3:Y:S01]  /*5360*/  @!UP2 LDCU.128 UR8, c[0x0][0xb10] ;  /* 0x00016200ff08a7ac */ /* 0x000ee20008000c00 */
[C---:B------:R-:W-:Y:S02]  /*5370*/  ISETP.NE.U32.AND P1, PT, R4.reuse, RZ, PT ;  /* 0x000000ff0400720c */ /* 0x040fe40003f25070 */
[----:B------:R-:W-:Y:S02]  /*5380*/  ISETP.NE.U32.AND P0, PT, R4, RZ, PT ;  /* 0x000000ff0400720c */ /* 0x000fe40003f05070 */
[C---:B------:R-:W-:Y:S02]  /*5390*/  ISETP.NE.AND.EX P1, PT, R5.reuse, RZ, PT, P1 ;  /* 0x000000ff0500720c */ /* 0x040fe40003f25310 */
[----:B------:R-:W-:Y:S01]  /*53a0*/  ISETP.NE.AND.EX P0, PT, R5, RZ, PT, P0 ;  /* 0x000000ff0500720c */ /* 0x000fe20003f05300 */
[----:B------:R-:W4:Y:S01]  /*53b0*/  @!UP2 LDCU UR5, c[0x0][0xb0c] ;  /* 0x00016180ff05a7ac */ /* 0x000f220008000800 */
[----:B------:R-:W-:Y:S01]  /*53c0*/  SHF.L.U32 R9, R15, 0x1f, RZ ;  /* 0x0000001f0f097819 */ /* 0x000fe200000006ff */
[----:B------:R-:W-:Y:S02]  /*53d0*/  USHF.L.U32 UR35, UR16, 0x7, URZ ;  /* 0x0000000710237899 */ /* 0x000fe400080006ff */
[----:B------:R-:W-:Y:S02]  /*53e0*/  USHF.L.U32 UR34, UR20, 0x7, URZ ;  /* 0x0000000714227899 */ /* 0x000fe400080006ff */
[----:B---3--:R-:W-:Y:S07]  /*53f0*/  UIMAD.WIDE.U32 UR6, UR14, UR8, URZ ;  /* 0x000000080e0672a5 */ /* 0x008fee000f8e00ff */
[----:B------:R-:W-:Y:S01]  /*5400*/  @!UP2 UMOV UR4, UR7 ;  /* 0x000000070004ac82 */ /* 0x000fe20008000000 */
[----:B----4-:R-:W-:Y:S02]  /*5410*/  @!UP2 UISETP.NE.AND UP0, UPT, UR5, 0x1, UPT ;  /* 0x000000010500a88c */ /* 0x010fe4000bf05270 */
[----:B------:R-:W-:Y:S02]  /*5420*/  @!UP2 USHF.R.U32.HI UR4, URZ, UR9, UR4 ;  /* 0x00000009ff04a299 */ /* 0x000fe40008011604 */
[----:B------:R-:W-:Y:S02]  /*5430*/  UIMAD.WIDE.U32 UR6, UR13, UR11, URZ ;  /* 0x0000000b0d0672a5 */ /* 0x000fe4000f8e00ff */
[----:B------:R-:W-:Y:S02]  /*5440*/  @!UP2 USEL UR8, UR14, UR4, !UP0 ;  /* 0x000000040e08a287 */ /* 0x000fe4000c000000 */
[----:B------:R-:W-:Y:S03]  /*5450*/  @!UP2 UISETP.NE.AND UP0, UPT, UR10, 0x1, UPT ;  /* 0x000000010a00a88c */ /* 0x000fe6000bf05270 */
[----:B------:R-:W-:Y:S02]  /*5460*/  @!UP2 UMOV UR6, UR7 ;  /* 0x000000070006ac82 */ /* 0x000fe40008000000 */
[----:B------:R-:W3:Y:S02]  /*5470*/  @!UP2 LDCU UR4, c[0x0][0xb20] ;  /* 0x00016400ff04a7ac */ /* 0x000ee40008000800 */
[----:B---3--:R-:W-:Y:S04]  /*5480*/  @!UP2 USHF.R.U32.HI UR6, URZ, UR4, UR6 ;  /* 0x00000004ff06a299 */ /* 0x008fe80008011606 */
[----:B------:R-:W-:Y:S04]  /*5490*/  @!UP2 USEL UR6, UR13, UR6, !UP0 ;  /* 0x000000060d06a287 */ /* 0x000fe8000c000000 */
[----:B------:R-:W-:Y:S02]  /*54a0*/  @!UP2 UIADD3 UR4, UPT, UPT, -UR8, UR6, URZ ;  /* 0x000000060804a290 */ /* 0x000fe4000fffe1ff */
[----:B------:R-:W-:Y:S02]  /*54b0*/  @!UP2 UIADD3 UR6, UPT, UPT, UR8, -UR6, URZ ;  /* 0x800000060806a290 */ /* 0x000fe4000fffe0ff */
[----:B------:R-:W-:Y:S02]  /*54c0*/  @!UP2 UIMAD UR14, UR4, UR5, UR14 ;  /* 0x00000005040ea2a4 */ /* 0x000fe4000f8e020e */
[----:B------:R-:W-:Y:S01]  /*54d0*/  @!UP2 UIMAD UR13, UR6, UR10, UR13 ;  /* 0x0000000a060da2a4 */ /* 0x000fe2000f8e020d */
[----:B------:R-:W-:Y:S11]  /*54e0*/  BRA.U UP3, `(.L_x_101) ;  /* 0x0000000103107547 */ /* 0x000ff6000b800000 */
[----:B--2---:R-:W-:Y:S04]  /*54f0*/  MOV R0, UR48 ;  /* 0x0000003000007c02 */ /* 0x004fe80008000f00 */
[----:B------:R-:W-:Y:S04]  /*5500*/  SHF.L.U32 R11, R0, 0x1f, RZ ;  /* 0x0000001f000b7819 */ /* 0x000fe800000006ff */
[----:B------:R-:W2:Y:S02]  /*5510*/  SYNCS.PHASECHK.TRANS64.TRYWAIT P2, [UR21+0x148], R11 ;  /* 0x0001480bff0075a7 */ /* 0x000ea40008041115 */
[----:B--2---:R-:W-:Y:S05]  /*5520*/  @!P2 BRA `(.L_x_102) ;  /* 0x00000058007ca947 */ /* 0x004fea0003800000 */
.L_x_101:
[----:B------:R-:W-:Y:S05]  /*5530*/  @!P1 BRA `(.L_x_103) ;  /* 0x0000000000309947 */ /* 0x000fea0003800000 */
[----:B------:R-:W-:Y:S01]  /*5540*/  ISETP.NE.U32.AND P1, PT, R2, RZ, PT ;  /* 0x000000ff0200720c */ /* 0x000fe20003f25070 */
[----:B------:R-:W3:Y:S01]  /*5550*/  LDCU.64 UR4, c[0x0][0x358] ;  /* 0x00006b00ff0477ac */ /* 0x000ee20008000a00 */
[----:B------:R-:W-:Y:S02]  /*5560*/  IMAD.MOV.U32 R80, RZ, RZ, 0x1 ;  /* 0x00000001ff507424 */ /* 0x000fe400078e00ff */
[----:B------:R-:W-:Y:S11]  /*5570*/  ISETP.NE.AND.EX P1, PT, R3, RZ, PT, P1 ;  /* 0x000000ff0300720c */ /* 0x000ff60003f25310 */
[----:B------:R-:W-:Y:S02]  /*5580*/  @!UPT UIADD3 URZ, UPT, UPT, URZ, URZ, URZ ;  /* 0x000000fffffff290 */ /* 0x000fe4000fffe0ff */
[----:B--2---:R-:W2:Y:S01]  /*5590*/  @P1 LDC.64 R10, c[0x0][0x888] ;  /* 0x00022200ff0a1b82 */ /* 0x004ea20000000a00 */
[----:B------:R-:W-:Y:S04]  /*55a0*/  @P1 IMAD R0, R4, UR36, RZ ;  /* 0x0000002404001c24 */ /* 0x000fe8000f8e02ff */
[----:B--2---:R-:W-:Y:S04]  /*55b0*/  @P1 IMAD.WIDE R10, R0, 0x4, R10 ;  /* 0x00000004000a1825 */ /* 0x004fe800078e020a */
[----:B------:R-:W-:Y:S01]  /*55c0*/  HFMA2 R0, -RZ, RZ, 0, 5.9604644775390625e-08 ;  /* 0x00000001ff007431 */ /* 0x000fe200000001ff */
[----:B---3-5:R3:W5:Y:S04]  /*55d0*/  @P1 LDG.E R41, desc[UR4][R10.64] ;  /* 0x000000040a291981 */ /* 0x028768000c1e1900 */
[----:B------:R-:W-:Y:S01]  /*55e0*/  @!P1 PRMT R80, R0, 0x7610, R80 ;  /* 0x0000761000509816 */ /* 0x000fe20000000050 */
[----:B---3--:R-:W4:Y:S06]  /*55f0*/  @!P1 LDC R41, c[0x0][0x880] ;  /* 0x00022000ff299b82 */ /* 0x008f2c0000000800 */
.L_x_103:
[----:B----45:R-:W-:Y:S01]  /*5600*/  @!P0 FSETP.EQ.AND P1, PT, R41, RZ, PT ;  /* 0x000000ff2900820b */ /* 0x030fe20003f22000 */
[----:B------:R-:W-:Y:S01]  /*5610*/  @!UPT UIADD3 URZ, UPT, UPT, URZ, URZ, URZ ;  /* 0x000000fffffff290 */ /* 0x000fe2000fffe0ff */
[----:B------:R-:W-:Y:S11]  /*5620*/  @!P0 BRA `(.L_x_104) ;  /* 0x0000000000188947 */ /* 0x000ff60003800000 */
[----:B------:R-:W-:Y:S02]  /*5630*/  LOP3.LUT P0, RZ, R80, 0xff, RZ, 0xc0, !PT ;  /* 0x000000ff50ff7812 */ /* 0x000fe4000780c0ff */
[----:B------:R-:W-:Y:S04]  /*5640*/  ISETP.NE.U32.AND P1, PT, R2, RZ, PT ;  /* 0x000000ff0200720c */ /* 0x000fe80003f25070 */
[----:B------:R-:W-:Y:S04]  /*5650*/  ISETP.NE.AND.EX P1, PT, R3, RZ, PT, P1 ;  /* 0x000000ff0300720c */ /* 0x000fe80003f25310 */
[----:B------:R-:W-:Y:S03]  /*5660*/  PLOP3.LUT P1, PT, P1, PT, PT, 0x8, 0x80 ;  /* 0x000000000080781c */ /* 0x000fe60000f2e170 */
[----:B------:R-:W-:Y:S11]  /*5670*/  @P0 FSETP.EQ.AND P1, PT, R41, RZ, PT ;  /* 0x000000ff2900020b */ /* 0x000ff60003f22000 */
[----:B------:R-:W-:Y:S02]  /*5680*/  @!UPT UIADD3 URZ, UPT, UPT, URZ, URZ, URZ ;  /* 0x000000fffffff290 */ /* 0x000fe4000fffe0ff */
.L_x_104:
[----:B------:R-:W3:Y:S01]  /*5690*/  SYNCS.PHASECHK.TRANS64.TRYWAIT P2, [UR21+0x120], R9 ;  /* 0x00012009ff0075a7 */ /* 0x000ee20008041115 */
[----:B------:R-:W-:Y:S04]  /*56a0*/  ELECT P0, URZ, PT ;  /* 0x0000000000ff782f */ /* 0x000fe80003800000 */
[----:B------:R-:W-:Y:S11]  /*56b0*/  PLOP3.LUT P1, PT, P1, P0, PT, 0xf2, 0x2f ;  /* 0x00000000002f781c */ /* 0x000ff60000f21e72 */
[----:B------:R-:W-:Y:S02]  /*56c0*/  @!UPT UIADD3 URZ, UPT, UPT, URZ, URZ, URZ ;  /* 0x000000fffffff290 */ /* 0x000fe4000fffe0ff */
[----:B------:R-:W-:Y:S05]  /*56d0*/  @!P1 IADD3 R8, P0, PT, R16, 0x580, RZ ;  /* 0x0000058010089810 */ /* 0x000fea0007f1e0ff */
[----:B------:R-:W-:Y:S01]  /*56e0*/  @!P1 IMAD.X R6, RZ, RZ, R17, P0 ;  /* 0x000000ffff069224 */ /* 0x000fe200000e0611 */
[----:B---3--:R-:W-:Y:S07]  /*56f0*/  @!P2 BRA `(.L_x_105) ;  /* 0x000000580020a947 */ /* 0x008fee0003800000 */
.L_x_219:
[----:B------:R-:W-:Y:S01]  /*5700*/  @!P1 R2UR UR5, R8 ;  /* 0x00000000080592ca */ /* 0x000fe200000e0000 */
[----:B------:R-:W-:Y:S01]  /*5710*/  VOTEU.ALL UP0, P1 ;  /* 0x0000000000ff7886 */ /* 0x000fe20000800000 */
[----:B------:R-:W-:Y:S01]  /*5720*/  @!P1 R2UR UR4, R6 ;  /* 0x00000000060492ca */ /* 0x000fe200000e0000 */
[----:B--2---:R-:W-:Y:S01]  /*5730*/  @!P1 IMAD.MOV.U32 R0, RZ, RZ, 0x2000 ;  /* 0x00002000ff009424 */ /* 0x004fe200078e00ff */
[----:B------:R-:W-:Y:S01]  /*5740*/  UMOV UR6, 0x0 ;  /* 0x0000000000067882 */ /* 0x000fe20000000000 */
[----:B------:R-:W-:Y:S01]  /*5750*/  UMOV UR7, 0x10000000 ;  /* 0x1000000000077882 */ /* 0x000fe20000000000 */
[----:B------:R-:W-:Y:S01]  /*5760*/  @!UP0 UIADD3 UR32, UPT, UPT, UR21, 0x400, URZ ;  /* 0x0000040015208890 */ /* 0x000fe2000fffe0ff */
[----:B------:R-:W-:Y:S01]  /*5770*/  @!P1 IADD3 R8, P0, PT, R16, 0x580, RZ ;  /* 0x0000058010089810 */ /* 0x000fe20007f1e0ff */
[----:B------:R-:W-:Y:S04]  /*5780*/  VOTEU.ALL UP0, P1 ;  /* 0x0000000000ff7886 */ /* 0x000fe80000800000 */
[----:B------:R-:W-:Y:S02]  /*5790*/  @!P1 IMAD.X R6, RZ, RZ, R17, P0 ;  /* 0x000000ffff069224 */ /* 0x000fe400000e0611 */
[----:B------:R-:W-:Y:S02]  /*57a0*/  IMAD.U32 R10, RZ, RZ, UR5 ;  /* 0x00000005ff0a7e24 */ /* 0x000fe4000f8e00ff */
[----:B------:R-:W-:Y:S03]  /*57b0*/  IMAD.U32 R11, RZ, RZ, UR4 ;  /* 0x00000004ff0b7e24 */ /* 0x000fe6000f8e00ff */
[----:B------:R-:W-:Y:S02]  /*57c0*/  @!P1 R2UR UR4, R10 ;  /* 0x000000000a0492ca */ /* 0x000fe400000e0000 */
[----:B------:R-:W-:Y:S11]  /*57d0*/  @!P1 R2UR UR5, R11 ;  /* 0x000000000b0592ca */ /* 0x000ff600000e0000 */
[----:B------:R-:W-:Y:S02]  /*57e0*/  @!UPT UIADD3 URZ, UPT, UPT, URZ, URZ, URZ ;  /* 0x000000fffffff290 */ /* 0x000fe4000fffe0ff */
[----:B------:R2:W-:Y:S01]  /*57f0*/  @!UP0 UTMALDG.3D [UR32], [UR4], desc[UR6] ;  /* 0x00000620040085b4 */ /* 0x0005e20008011000 */
[----:B------:R2:W-:Y:S01]  /*5800*/  @!P1 SYNCS.ARRIVE.TRANS64.RED.A0TR RZ, [UR21+0x100], R0 ;  /* 0x00010000ffff99a7 */ /* 0x0005e20008300415 */
[----:B------:R-:W-:Y:S01]  /*5810*/  SYNCS.ARRIVE.TRANS64.RED.A1T0 RZ, [UR40], RZ ;  /* 0x000000ffffff79a7 */ /* 0x000fe20008100428 */
[----:B------:R-:W3:Y:S02]  /*5820*/  SYNCS.PHASECHK.TRANS64.TRYWAIT P2, [UR21+0x128], R9 ;  /* 0x00012809ff0075a7 */ /* 0x000ee40008041115 */
[----:B--23--:R-:W-:Y:S05]  /*5830*/  @!P2 BRA `(.L_x_106) ;  /* 0x0000005400e8a947 */ /* 0x00cfea0003800000 */
.L_x_221:
        /* <DEDUP_REMOVED lines=8> */
[----:B------:R-:W-:Y:S01]  /*58c0*/  @!UP0 UIADD3 UR24, UPT, UPT, UR21, 0x2400, URZ ;  /* 0x0000240015188890 */ /* 0x000fe2000fffe0ff */
[----:B------:R-:W-:Y:S01]  /*58d0*/  VOTEU.ALL UP0, P1 ;  /* 0x0000000000ff7886 */ /* 0x000fe20000800000 */
[----:B------:R-:W-:Y:S01]  /*58e0*/  UMOV UR27, UR35 ;  /* 0x00000023001b7c82 */ /* 0x000fe20008000000 */
[----:B------:R-:W-:Y:S02]  /*58f0*/  UMOV UR28, UR36 ;  /* 0x00000024001c7c82 */ /* 0x000fe40008000000 */
[----:B------:R-:W-:Y:S02]  /*5900*/  IMAD.U32 R10, RZ, RZ, UR5 ;  /* 0x00000005ff0a7e24 */ /* 0x000fe4000f8e00ff */
[----:B------:R-:W-:Y:S02]  /*5910*/  IMAD.U32 R11, RZ, RZ, UR4 ;  /* 0x00000004ff0b7e24 */ /* 0x000fe4000f8e00ff */
[----:B------:R-:W-:Y:S01]  /*5920*/  @!P1 IMAD.X R6, RZ, RZ, R17, P0 ;  /* 0x000000ffff069224 */ /* 0x000fe200000e0611 */
        /* <DEDUP_REMOVED lines=8> */
.L_x_223:
[----:B------:R-:W-:Y:S01]  /*59b0*/  @!P1 R2UR UR5, R8 ;  /* 0x00000000080592ca */ /* 0x000fe200000e0000 */
[----:B------:R-:W-:Y:S01]  /*59c0*/  VOTEU.ALL UP0, P1 ;  /* 0x0000000000ff7886 */ /* 0x000fe20000800000 */
[----:B------:R-:W-:Y:S01]  /*59d0*/  @!P1 R2UR UR4, R6 ;  /* 0x00000000060492ca */ /* 0x000fe200000e0000 */
[----:B--2---:R-:W-:Y:S01]  /*59e0*/  @!P1 IMAD.MOV.U32 R0, RZ, RZ, 0x2000 ;  /* 0x00002000ff009424 */ /* 0x004fe200078e00ff */
[----:B------:R-:W-:Y:S01]  /*59f0*/  UMOV UR6, 0x0 ;  /* 0x0000000000067882 */ /* 0x000fe20000000000 */
[----:B------:R-:W-:Y:S01]  /*5a00*/  UMOV UR7, 0x10000000 ;  /* 0x1000000000077882 */ /* 0x000fe20000000000 */
[----:B------:R-:W-:Y:S01]  /*5a10*/  @!UP0 UIADD3 UR18, UPT, UPT, UR34, 0x40, URZ ;  /* 0x0000004022128890 */ /* 0x000fe2000fffe0ff */
[----:B------:R-:W-:Y:S01]  /*5a20*/  VIADD R14, R14, 0x1 ;  /* 0x000000010e0e7836 */ /* 0x000fe20000000000 */
[----:B------:R-:W-:Y:S01]  /*5a30*/  @!UP0 UIADD3 UR16, UPT, UPT, UR21, 0x4400, URZ ;  /* 0x0000440015108890 */ /* 0x000fe2000fffe0ff */
[----:B------:R-:W-:Y:S01]  /*5a40*/  VOTEU.ALL UP0, P1 ;  /* 0x0000000000ff7886 */ /* 0x000fe20000800000 */
[----:B------:R-:W-:Y:S01]  /*5a50*/  UMOV UR19, UR35 ;  /* 0x0000002300137c82 */ /* 0x000fe20008000000 */
[----:B------:R-:W-:Y:S02]  /*5a60*/  UMOV UR20, UR36 ;  /* 0x0000002400147c82 */ /* 0x000fe40008000000 */
        /* <DEDUP_REMOVED lines=10> */
.L_x_225:
[----:B------:R-:W-:Y:S01]  /*5b10*/  @!P1 IADD3 R6, P0, PT, R16, 0x580, RZ ;  /* 0x0000058010069810 */ /* 0x000fe20007f1e0ff */
[----:B------:R-:W-:Y:S01]  /*5b20*/  VOTEU.ALL UP0, P1 ;  /* 0x0000000000ff7886 */ /* 0x000fe20000800000 */
[----:B------:R-:W-:Y:S01]  /*5b30*/  UMOV UR6, 0x0 ;  /* 0x0000000000067882 */ /* 0x000fe20000000000 */
[----:B------:R-:W-:Y:S01]  /*5b40*/  UMOV UR7, 0x10000000 ;  /* 0x1000000000077882 */ /* 0x000fe20000000000 */
[----:B------:R-:W-:Y:S01]  /*5b50*/  @!P1 R2UR UR5, R6 ;  /* 0x00000000060592ca */ /* 0x000fe200000e0000 */
[----:B--2---:R-:W-:Y:S01]  /*5b60*/  @!P1 IMAD.X R0, RZ, RZ, R17, P0 ;  /* 0x000000ffff009224 */ /* 0x004fe200000e0611 */
[----:B------:R-:W-:Y:S01]  /*5b70*/  @!UP0 UIADD3 UR10, UPT, UPT, UR34, 0x60, URZ ;  /* 0x00000060220a8890 */ /* 0x000fe2000fffe0ff */
[----:B------:R-:W-:Y:S01]  /*5b80*/  R2UR UR18, R82 ;  /* 0x00000000521272ca */ /* 0x000fe200000e0000 */
[----:B------:R-:W-:Y:S01]  /*5b90*/  @!UP0 UIADD3 UR8, UPT, UPT, UR21, 0x6400, URZ ;  /* 0x0000640015088890 */ /* 0x000fe2000fffe0ff */
[----:B------:R-:W-:Y:S01]  /*5ba0*/  R2UR UR16, R83 ;  /* 0x00000000531072ca */ /* 0x000fe200000e0000 */
[----:B------:R-:W-:Y:S01]  /*5bb0*/  @!UP0 UIADD3 UR9, UPT, UPT, UR21, 0x118, URZ ;  /* 0x0000011815098890 */ /* 0x000fe2000fffe0ff */
[----:B------:R-:W-:Y:S01]  /*5bc0*/  @!P1 R2UR UR4, R0 ;  /* 0x00000000000492ca */ /* 0x000fe200000e0000 */
[----:B------:R-:W-:Y:S01]  /*5bd0*/  VOTEU.ALL UP0, P1 ;  /* 0x0000000000ff7886 */ /* 0x000fe20000800000 */
[----:B------:R-:W-:Y:S01]  /*5be0*/  UMOV UR11, UR35 ;  /* 0x00000023000b7c82 */ /* 0x000fe20008000000 */
[----:B------:R-:W-:Y:S01]  /*5bf0*/  UMOV UR12, UR36 ;  /* 0x00000024000c7c82 */ /* 0x000fe20008000000 */
[C---:B------:R-:W-:Y:S01]  /*5c00*/  ISETP.NE.AND P0, PT, R14.reuse, 0x2, PT ;  /* 0x000000020e00780c */ /* 0x040fe20003f05270 */
[----:B------:R-:W-:Y:S01]  /*5c10*/  UPLOP3.LUT UP3, UPT, UPT, UPT, UPT, 0x80, 0x8 ;  /* 0x000000000008789c */ /* 0x000fe20003f6f070 */
[----:B------:R-:W-:Y:S01]  /*5c20*/  IMAD.U32 R8, RZ, RZ, UR5 ;  /* 0x00000005ff087e24 */ /* 0x000fe2000f8e00ff */
[----:B------:R-:W-:Y:S01]  /*5c30*/  LOP3.LUT R15, R15, 0x1, RZ, 0x3c, !PT ;  /* 0x000000010f0f7812 */ /* 0x000fe200078e3cff */
[----:B------:R-:W-:Y:S01]  /*5c40*/  UMOV UR36, UR29 ;  /* 0x0000001d00247c82 */ /* 0x000fe20008000000 */
[----:B------:R-:W-:Y:S01]  /*5c50*/  SEL R0, RZ, 0x1, P0 ;  /* 0x00000001ff007807 */ /* 0x000fe20000000000 */
[----:B------:R-:W-:Y:S01]  /*5c60*/  UIADD3 UR20, UPT, UPT, UR13, UR18, URZ ;  /* 0x000000120d147290 */ /* 0x000fe2000fffe0ff */
[----:B------:R-:W-:Y:S01]  /*5c70*/  SEL R14, R14, RZ, P0 ;  /* 0x000000ff0e0e7207 */ /* 0x000fe20000000000 */
[----:B------:R-:W-:Y:S01]  /*5c80*/  UIADD3 UR16, UPT, UPT, UR14, UR16, URZ ;  /* 0x000000100e107290 */ /* 0x000fe2000fffe0ff */
[----:B------:R-:W-:Y:S01]  /*5c90*/  IMAD.U32 R9, RZ, RZ, UR4 ;  /* 0x00000004ff097e24 */ /* 0x000fe2000f8e00ff */
[----:B------:R-:W-:Y:S02]  /*5ca0*/  @!P1 R2UR UR4, R8 ;  /* 0x00000000080492ca */ /* 0x000fe400000e0000 */
[----:B------:R-:W-:Y:S02]  /*5cb0*/  LOP3.LUT R13, R13, R0, RZ, 0x3c, !PT ;  /* 0x000000000d0d7212 */ /* 0x000fe400078e3cff */
[----:B------:R-:W-:Y:S11]  /*5cc0*/  @!P1 R2UR UR5, R9 ;  /* 0x00000000090592ca */ /* 0x000ff600000e0000 */
[----:B------:R-:W-:Y:S02]  /*5cd0*/  @!UPT UIADD3 URZ, UPT, UPT, URZ, URZ, URZ ;  /* 0x000000fffffff290 */ /* 0x000fe4000fffe0ff */
[----:B------:R2:W-:Y:S01]  /*5ce0*/  @!UP0 UTMALDG.3D [UR8], [UR4], desc[UR6] ;  /* 0x00000608040085b4 */ /* 0x0005e20008011000 */
[----:B------:R2:W-:Y:S01]  /*5cf0*/  @!P1 SYNCS.ARRIVE.TRANS64.RED.A0TR RZ, [UR21+0x118], R7 ;  /* 0x00011807ffff99a7 */ /* 0x0005e20008300415 */
[----:B------:R-:W-:Y:S01]  /*5d00*/  SYNCS.ARRIVE.TRANS64.RED.A1T0 RZ, [UR37], RZ ;  /* 0x000000ffffff79a7 */ /* 0x000fe20008100425 */
[----:B------:R-:W-:Y:S05]  /*5d10*/  BRA.U UP1, `(.L_x_109) ;  /* 0xfffffff101707547 */ /* 0x000fea000b83ffff */
[----:B------:R-:W-:-:S04]  /*5d20*/  SHF.L.U32 R3, R15, 0x1f, RZ ;  /* 0x0000001f0f037819 */ /* 0x000fc800000006ff */
[----:B------:R-:W3:Y:S02]  /*5d30*/  SYNCS.PHASECHK.TRANS64.TRYWAIT P0, [UR21+0x120], R3 ;  /* 0x00012003ff0075a7 */ /* 0x000ee40008001115 */
[----:B---3--:R-:W-:Y:S05]  /*5d40*/  @!P0 BRA `(.L_x_110) ;  /* 0x0000005000ec8947 */ /* 0x008fea0003800000 */
.L_x_227:
[----:B------:R-:W4:Y:S02]  /*5d50*/  SYNCS.PHASECHK.TRANS64.TRYWAIT P0, [UR21+0x128], R3 ;  /* 0x00012803ff0075a7 */ /* 0x000f240008001115 */
[----:B----4-:R-:W-:Y:S05]  /*5d60*/  @!P0 BRA `(.L_x_111) ;  /* 0x0000005000fc8947 */ /* 0x010fea0003800000 */
.L_x_229:
[----:B------:R-:W4:Y:S02]  /*5d70*/  SYNCS.PHASECHK.TRANS64.TRYWAIT P0, [UR21+0x130], R3 ;  /* 0x00013003ff0075a7 */ /* 0x000f240008001115 */
[----:B----4-:R-:W-:Y:S05]  /*5d80*/  @!P0 BRA `(.L_x_112) ;  /* 0x00000054000c8947 */ /* 0x010fea0003800000 */
.L_x_231:
[----:B---3--:R-:W-:-:S07]  /*5d90*/  MOV R0, UR21 ;  /* 0x0000001500007c02 */ /* 0x008fce0008000f00 */
.L_x_113:
[----:B---3--:R-:W-:-:S04]  /*5da0*/  SHF.L.U32 R3, R15, 0x1f, RZ ;  /* 0x0000001f0f037819 */ /* 0x008fc800000006ff */
[----:B------:R3:W4:Y:S03]  /*5db0*/  SYNCS.PHASECHK.TRANS64.TRYWAIT P0, [R0+URZ+0x138], R3 ;  /* 0x00013803000075a7 */ /* 0x00072600080011ff */
[----:B----4-:R-:W-:Y:S05]  /*5dc0*/  @!P0 NANOSLEEP.SYNCS 0x989680 ;  /* 0x009896800000895d */ /* 0x010fea0003900000 */
[----:B------:R-:W4:Y:S02]  /*5dd0*/  @!P0 SYNCS.PHASECHK.TRANS64 P0, [R0+URZ+0x138], R3 ;  /* 0x00013803000085a7 */ /* 0x000f2400080010ff */
[----:B-12-4-:R-:W-:Y:S05]  /*5de0*/  @P0 EXIT ;  /* 0x000000000000094d */ /* 0x016fea0003800000 */
[----:B------:R-:W-:Y:S05]  /*5df0*/  BRA `(.L_x_113) ;  /* 0xfffffffc00e87947 */ /* 0x000fea000383ffff */
.L_x_98:
[----:B------:R-:W-:-:S06]  /*5e00*/  UISETP.GE.AND UP0, UPT, UR13, 0x4, UPT ;  /* 0x000000040d00788c */ /* 0x000fcc000bf06270 */
[----:B------:R-:W-:-:S13]  /*5e10*/  PLOP3.LUT P0, PT, PT, PT, UP0, 0x80, 0x8 ;  /* 0x000000000008781c */ /* 0x000fda0003f0f008 */
[----:B------:R-:W-:Y:S05]  /*5e20*/  @!P0 EXIT ;  /* 0x000000000000894d */ /* 0x000fea0003800000 */
[----:B------:R-:W1:Y:S08]  /*5e30*/  S2UR UR4, SR_CgaCtaId ;  /* 0x00000000000479c3 */ /* 0x000e700000008800 */
[----:B------:R-:W-:Y:S01]  /*5e40*/  BAR.SYNC.DEFER_BLOCKING 0x6, 0xa0 ;  /* 0x0182800000007b1d */ /* 0x000fe20000010000 */
[C---:B------:R-:W-:Y:S01]  /*5e50*/  IMAD.SHL.U32 R3, R95.reuse, 0x20, RZ ;  /* 0x000000205f037824 */ /* 0x040fe200078e00ff */
[C---:B------:R-:W-:Y:S01]  /*5e60*/  SHF.L.U32 R37, R95.reuse, 0x10, RZ ;  /* 0x000000105f257819 */ /* 0x040fe200000006ff */
[C---:B------:R-:W-:Y:S01]  /*5e70*/  IMAD.SHL.U32 R94, R95.reuse, 0x4, RZ ;  /* 0x000000045f5e7824 */ /* 0x040fe200078e00ff */
[----:B------:R-:W-:Y:S01]  /*5e80*/  LOP3.LUT R96, R95, 0x60, RZ, 0xc0, !PT ;  /* 0x000000605f607812 */ /* 0x000fe200078ec0ff */
[----:B------:R-:W-:Y:S01]  /*5e90*/  HFMA2 R91, -RZ, RZ, 0, 5.9604644775390625e-08 ;  /* 0x00000001ff5b7431 */ /* 0x000fe200000001ff */
[----:B------:R-:W-:-:S02]  /*5ea0*/  UMOV UR44, 0x400 ;  /* 0x00000400002c7882 */ /* 0x000fc40000000000 */
[----:B------:R-:W2:Y:S01]  /*5eb0*/  LDC.64 R78, c[0x0][0x8b0] ;  /* 0x00022c00ff4e7b82 */ /* 0x000ea20000000a00 */
[----:B------:R-:W-:Y:S01]  /*5ec0*/  LOP3.LUT R5, R3, 0xc0, RZ, 0xc0, !PT ;  /* 0x000000c003057812 */ /* 0x000fe200078ec0ff */
[----:B------:R-:W-:Y:S01]  /*5ed0*/  HFMA2 R89, -RZ, RZ, 0, 0 ;  /* 0x00000000ff597431 */ /* 0x000fe200000001ff */
[----:B------:R-:W-:Y:S01]  /*5ee0*/  LOP3.LUT R93, R95, 0x2, RZ, 0xc0, !PT ;  /* 0x000000025f5d7812 */ /* 0x000fe200078ec0ff */
[----:B------:R-:W-:Y:S01]  /*5ef0*/  IMAD.MOV.U32 R36, RZ, RZ, RZ ;  /* 0x000000ffff247224 */ /* 0x000fe200078e00ff */
[----:B------:R-:W-:Y:S01]  /*5f00*/  LOP3.LUT R94, R5, 0x18, R94, 0xf8, !PT ;  /* 0x00000018055e7812 */ /* 0x000fe200078ef85e */
[----:B------:R-:W-:Y:S01]  /*5f10*/  IMAD.MOV.U32 R87, RZ, RZ, RZ ;  /* 0x000000ffff577224 */ /* 0x000fe200078e00ff */
[----:B------:R-:W-:Y:S01]  /*5f20*/  LOP3.LUT R37, R37, 0x600000, RZ, 0xc0, !PT ;  /* 0x0060000025257812 */ /* 0x000fe200078ec0ff */
[----:B------:R-:W3:Y:S01]  /*5f30*/  LDC.64 R76, c[0x0][0x8a8] ;  /* 0x00022a00ff4c7b82 */ /* 0x000ee20000000a00 */
[----:B------:R-:W-:Y:S01]  /*5f40*/  LOP3.LUT R94, R94, 0xf20, R3, 0xf8, !PT ;  /* 0x00000f205e5e7812 */ /* 0x000fe200078ef803 */
[----:B------:R-:W4:Y:S01]  /*5f50*/  LDCU UR59, c[0x0][0x370] ;  /* 0x00006e00ff3b77ac */ /* 0x000f220008000800 */
[----:B------:R-:W-:-:S02]  /*5f60*/  LOP3.LUT R95, R95, 0x4, RZ, 0xc0, !PT ;  /* 0x000000045f5f7812 */ /* 0x000fc400078ec0ff */
[----:B------:R-:W-:Y:S01]  /*5f70*/  MOV R90, RZ ;  /* 0x000000ff005a7202 */ /* 0x000fe20000000f00 */
[----:B------:R-:W2:Y:S01]  /*5f80*/  LDCU UR43, c[0x0][0xb0c] ;  /* 0x00016180ff2b77ac */ /* 0x000ea20008000800 */
[----:B-1----:R-:W-:Y:S01]  /*5f90*/  ULEA UR44, UR4, UR44, 0x18 ;  /* 0x0000002c042c7291 */ /* 0x002fe2000f8ec0ff */
[----:B------:R-:W1:Y:S03]  /*5fa0*/  LDCU UR39, c[0x0][0xb30] ;  /* 0x00016600ff2777ac */ /* 0x000e660008000800 */
[----:B------:R-:W-:Y:S01]  /*5fb0*/  UIADD3 UR4, UPT, UPT, UR44, 0x400, URZ ;  /* 0x000004002c047890 */ /* 0x000fe2000fffe0ff */
[----:B------:R-:W1:Y:S04]  /*5fc0*/  LDCU.64 UR56, c[0x0][0x888] ;  /* 0x00011100ff3877ac */ /* 0x000e680008000a00 */
[----:B------:R-:W4:Y:S01]  /*5fd0*/  LDS R0, [UR44+0x200] ;  /* 0x0002002cff007984 */ /* 0x000f220008000800 */
[----:B------:R-:W-:Y:S01]  /*5fe0*/  IMAD.U32 R85, RZ, RZ, UR4 ;  /* 0x00000004ff557e24 */ /* 0x000fe2000f8e00ff */
[----:B------:R-:W1:Y:S03]  /*5ff0*/  LDCU.64 UR40, c[0x0][0xb28] ;  /* 0x00016500ff2877ac */ /* 0x000e660008000a00 */
[----:B------:R-:W-:Y:S01]  /*6000*/  IMAD R94, R94, 0x2, R85 ;  /* 0x000000025e5e7824 */ /* 0x000fe200078e0255 */
[----:B------:R-:W1:Y:S03]  /*6010*/  LDCU.64 UR62, c[0x0][0x890] ;  /* 0x00011200ff3e77ac */ /* 0x000e660008000a00 */
[--C-:B------:R-:W-:Y:S01]  /*6020*/  IMAD R93, R93, -0x10, R94.reuse ;  /* 0xfffffff05d5d7824 */ /* 0x100fe200078e025e */
[----:B------:R-:W1:Y:S01]  /*6030*/  LDCU.128 UR52, c[0x0][0xb10] ;  /* 0x00016200ff3477ac */ /* 0x000e620008000c00 */
[----:B------:R-:W-:Y:S01]  /*6040*/  IMAD R92, R95, -0x10, R94 ;  /* 0xfffffff05f5c7824 */ /* 0x000fe200078e025e */
[----:B------:R-:W1:Y:S01]  /*6050*/  LDCU UR58, c[0x0][0x374] ;  /* 0x00006e80ff3a77ac */ /* 0x000e620008000800 */
[----:B------:R-:W-:Y:S01]  /*6060*/  UMOV UR47, URZ ;  /* 0x000000ff002f7c82 */ /* 0x000fe20008000000 */
[----:B------:R-:W-:Y:S01]  /*6070*/  UMOV UR46, URZ ;  /* 0x000000ff002e7c82 */ /* 0x000fe20008000000 */
[----:B-1234-:R-:W-:-:S07]  /*6080*/  IMAD.IADD R37, R0, 0x1, R37 ;  /* 0x0000000100257824 */ /* 0x01efce00078e0225 */
.L_x_157:
[----:B------:R-:W-:Y:S02]  /*6090*/  LEA R3, R87, UR44, 0x3 ;  /* 0x0000002c57037c11 */ /* 0x000fe4000f8e18ff */
[----:B------:R-:W-:Y:S02]  /*60a0*/  SHF.L.U32 R0, R89, 0x1f, RZ ;  /* 0x0000001f59007819 */ /* 0x000fe400000006ff */
[----:B------:R-:W-:Y:S02]  /*60b0*/  LEA R5, R87, UR44, 0x4 ;  /* 0x0000002c57057c11 */ /* 0x000fe4000f8e20ff */
[----:B-1----:R-:W1:Y:S02]  /*60c0*/  SYNCS.PHASECHK.TRANS64.TRYWAIT P0, [R3+URZ+0x150], R0 ;  /* 0x00015000030075a7 */ /* 0x002e6400080011ff */
[----:B-12---:R-:W-:Y:S05]  /*60d0*/  @!P0 BRA `(.L_x_114) ;  /* 0x0000005000508947 */ /* 0x006fea0003800000 */
.L_x_232:
        /* <DEDUP_REMOVED lines=11> */
[----:B------:R-:W-:Y:S01]  /*6190*/  PLOP3.LUT P0, PT, PT, PT, UP1, 0x80, 0x8 ;  /* 0x000000000008781c */ /* 0x000fe20003f0f018 */
[----:B------:R-:W-:Y:S11]  /*61a0*/  UP2UR UR61, UPR, URZ, 0x2 ;  /* 0x00000002ff3d7883 */ /* 0x000ff60008000000 */
[----:B------:R-:W-:Y:S01]  /*61b0*/  @!UPT UIADD3 URZ, UPT, UPT, URZ, URZ, URZ ;  /* 0x000000fffffff290 */ /* 0x000fe2000fffe0ff */
[----:B-1----:R-:W-:Y:S02]  /*61c0*/  @P0 SHF.R.U32.HI R0, RZ, 0x10, R5 ;  /* 0x00000010ff000819 */ /* 0x002fe40000011605 */
        /* <DEDUP_REMOVED lines=12> */
[----:B------:R-:W2:Y:S01]  /*6290*/  LDCU UR12, c[0x0][0xb20] ;  /* 0x00016400ff0c77ac */ /* 0x000ea20008000800 */
[----:B------:R-:W-:Y:S02]  /*62a0*/  UIMAD.WIDE.U32 UR4, UR58, UR55, URZ ;  /* 0x000000373a0472a5 */ /* 0x000fe4000f8e00ff */
[----:B------:R-:W-:Y:S02]  /*62b0*/  UIMAD.WIDE.U32 UR6, UR59, UR52, URZ ;  /* 0x000000343b0672a5 */ /* 0x000fe4000f8e00ff */
[----:B------:R-:W-:Y:S02]  /*62c0*/  UISETP.NE.AND UP0, UPT, UR54, 0x1, UPT ;  /* 0x000000013600788c */ /* 0x000fe4000bf05270 */
[----:B------:R-:W-:Y:S02]  /*62d0*/  UIMAD.WIDE.U32 UR8, UR37, UR55, URZ ;  /* 0x00000037250872a5 */ /* 0x000fe4000f8e00ff */
[----:B------:R-:W-:Y:S02]  /*62e0*/  UIMAD.WIDE.U32 UR10, UR38, UR52, URZ ;  /* 0x00000034260a72a5 */ /* 0x000fe4000f8e00ff */
[----:B------:R-:W-:Y:S02]  /*62f0*/  UISETP.NE.AND UP1, UPT, UR43, 0x1, UPT ;  /* 0x000000012b00788c */ /* 0x000fe4000bf25270 */
[----:B------:R-:W-:Y:S01]  /*6300*/  UISETP.NE.AND UP2, UPT, UR42, 0x1, UPT ;  /* 0x000000012a00788c */ /* 0x000fe2000bf45270 */
[----:B------:R-:W-:Y:S02]  /*6310*/  UMOV UR4, UR5 ;  /* 0x0000000500047c82 */ /* 0x000fe40008000000 */
[----:B--2---:R-:W-:Y:S03]  /*6320*/  USHF.R.U32.HI UR5, URZ, UR12, UR4 ;  /* 0x0000000cff057299 */ /* 0x004fe60008011604 */
[----:B------:R-:W-:Y:S02]  /*6330*/  UMOV UR4, UR7 ;  /* 0x0000000700047c82 */ /* 0x000fe40008000000 */
[----:B------:R-:W-:Y:S02]  /*6340*/  USHF.R.U32.HI UR7, URZ, UR53, UR4 ;  /* 0x00000035ff077299 */ /* 0x000fe40008011604 */
[----:B------:R-:W-:Y:S02]  /*6350*/  USEL UR4, UR58, UR5, !UP0 ;  /* 0x000000053a047287 */ /* 0x000fe4000c000000 */
[----:B------:R-:W-:Y:S01]  /*6360*/  USEL UR7, UR59, UR7, !UP1 ;  /* 0x000000073b077287 */ /* 0x000fe2000c800000 */
[----:B------:R-:W-:Y:S01]  /*6370*/  UMOV UR5, UR9 ;  /* 0x0000000900057c82 */ /* 0x000fe20008000000 */
[----:B------:R-:W-:Y:S02]  /*6380*/  UIMAD.WIDE.U32 UR8, UR4, UR40, URZ ;  /* 0x00000028040872a5 */ /* 0x000fe4000f8e00ff */
[----:B------:R-:W-:Y:S03]  /*6390*/  USHF.R.U32.HI UR6, URZ, UR12, UR5 ;  /* 0x0000000cff067299 */ /* 0x000fe60008011605 */
[----:B------:R-:W-:Y:S01]  /*63a0*/  UMOV UR5, UR11 ;  /* 0x0000000b00057c82 */ /* 0x000fe20008000000 */
[----:B------:R-:W-:Y:S02]  /*63b0*/  UIMAD.WIDE.U32 UR10, UR7, UR40, URZ ;  /* 0x00000028070a72a5 */ /* 0x000fe4000f8e00ff */
[----:B------:R-:W-:Y:S02]  /*63c0*/  USHF.R.U32.HI UR12, URZ, UR53, UR5 ;  /* 0x00000035ff0c7299 */ /* 0x000fe40008011605 */
[----:B------:R-:W-:Y:S01]  /*63d0*/  USEL UR6, UR37, UR6, !UP0 ;  /* 0x0000000625067287 */ /* 0x000fe2000c000000 */
[----:B------:R-:W-:Y:S02]  /*63e0*/  UMOV UR5, UR9 ;  /* 0x0000000900057c82 */ /* 0x000fe40008000000 */
[----:B------:R-:W-:Y:S01]  /*63f0*/  UMOV UR10, UR11 ;  /* 0x0000000b000a7c82 */ /* 0x000fe20008000000 */
[----:B------:R-:W-:Y:S02]  /*6400*/  @UP2 USHF.R.U32.HI UR4, URZ, UR41, UR5 ;  /* 0x00000029ff042299 */ /* 0x000fe40008011605 */
[----:B------:R-:W-:Y:S02]  /*6410*/  @UP2 USHF.R.U32.HI UR7, URZ, UR41, UR10 ;  /* 0x00000029ff072299 */ /* 0x000fe4000801160a */
[----:B------:R-:W-:Y:S02]  /*6420*/  UIMAD UR4, UR42, UR4, URZ ;  /* 0x000000042a0472a4 */ /* 0x000fe4000f8e02ff */
        /* <DEDUP_REMOVED lines=8> */
[----:B------:R-:W-:Y:S02]  /*64b0*/  USEL UR11, UR6, UR4, !UP2 ;  /* 0x00000004060b7287 */ /* 0x000fe4000d000000 */
[----:B------:R-:W-:Y:S02]  /*64c0*/  UIADD3 UR8, UPT, UPT, -UR5, URZ, URZ ;  /* 0x000000ff05087290 */ /* 0x000fe4000fffe1ff */
[----:B------:R-:W-:Y:S01]  /*64d0*/  UIADD3 UR10, UPT, UPT, -UR11, URZ, URZ ;  /* 0x000000ff0b0a7290 */ /* 0x000fe2000fffe1ff */
[----:B------:R-:W-:Y:S01]  /*64e0*/  @!UP0 UMOV UR4, UR9 ;  /* 0x0000000900048c82 */ /* 0x000fe20008000000 */
[----:B------:R-:W-:Y:S02]  /*64f0*/  UIADD3 UR9, UPT, UPT, -UR6, URZ, URZ ;  /* 0x000000ff06097290 */ /* 0x000fe4000fffe1ff */
[----:B------:R-:W-:Y:S02]  /*6500*/  @!UP0 USHF.R.U32.HI UR4, URZ, UR41, UR4 ;  /* 0x00000029ff048299 */ /* 0x000fe40008011604 */
[----:B------:R-:W-:Y:S02]  /*6510*/  UIMAD UR10, UR42, UR10, UR6 ;  /* 0x0000000a2a0a72a4 */ /* 0x000fe4000f8e0206 */
[----:B------:R-:W-:Y:S04]  /*6520*/  @!UP0 USEL UR4, UR5, UR4, !UP2 ;  /* 0x0000000405048287 */ /* 0x000fe8000d000000 */
[----:B------:R-:W-:Y:S02]  /*6530*/  @!UP0 UIMAD UR10, UR7, UR10, UR4 ;  /* 0x0000000a070a82a4 */ /* 0x000fe4000f8e0204 */
[----:B------:R-:W-:Y:S02]  /*6540*/  @!UP0 UIADD3 UR11, UPT, UPT, UR11, -UR4, URZ ;  /* 0x800000040b0b8290 */ /* 0x000fe4000fffe0ff */
[----:B------:R-:W-:Y:S02]  /*6550*/  UIMAD UR7, UR43, UR8, UR38 ;  /* 0x000000082b0772a4 */ /* 0x000fe4000f8e0226 */
[----:B------:R-:W-:Y:S02]  /*6560*/  @!UP0 UIMAD UR6, UR11, UR42, UR5 ;  /* 0x0000002a0b0682a4 */ /* 0x000fe4000f8e0205 */
[----:B------:R-:W-:Y:S01]  /*6570*/  UIMAD UR4, UR54, UR9, UR37 ;  /* 0x00000009360472a4 */ /* 0x000fe2000f8e0225 */
[----:B------:R-:W-:Y:S02]  /*6580*/  @!UP0 UMOV UR5, UR10 ;  /* 0x0000000a00058c82 */ /* 0x000fe40008000000 */
[----:B------:R-:W-:Y:S02]  /*6590*/  UIMAD UR38, UR5, UR43, UR7 ;  /* 0x0000002b052672a4 */ /* 0x000fe4000f8e0207 */
[----:B------:R-:W-:Y:S11]  /*65a0*/  UIMAD UR37, UR6, UR54, UR4 ;  /* 0x00000036062572a4 */ /* 0x000ff6000f8e0204 */
[----:B------:R-:W-:Y:S01]  /*65b0*/  @!UPT UIADD3 URZ, UPT, UPT, URZ, URZ, URZ ;  /* 0x000000fffffff290 */ /* 0x000fe2000fffe0ff */
.L_x_115:
[----:B------:R-:W-:Y:S01]  /*65c0*/  UISETP.NE.AND UP0, UPT, UR39, 0x1, UPT ;  /* 0x000000012700788c */ /* 0x000fe2000bf05270 */
[----:B------:R-:W-:Y:S01]  /*65d0*/  LOP3.LUT P0, RZ, R85, 0x1b0, RZ, 0xc0, !PT ;  /* 0x000001b055ff7812 */ /* 0x000fe2000780c0ff */
[----:B------:R-:W-:Y:S01]  /*65e0*/  USHF.L.U32 UR50, UR16, 0x7, URZ ;  /* 0x0000000710327899 */ /* 0x000fe200080006ff */
[----:B------:R-:W-:Y:S01]  /*65f0*/  BSSY.RECONVERGENT B6, `(.L_x_116) ;  /* 0x0000034000067945 */ /* 0x000fe20003800200 */
[----:B------:R-:W-:Y:S01]  /*6600*/  USHF.L.U32 UR49, UR20, 0x7, URZ ;  /* 0x0000000714317899 */ /* 0x000fe200080006ff */
[----:B------:R-:W-:Y:S06]  /*6610*/  IADD3 R87, PT, PT, R87, 0x1, RZ ;  /* 0x0000000157577810 */ /* 0x000fec0007ffe0ff */
[----:B------:R-:W2:Y:S01]  /*6620*/  @!UP0 LDCU.128 UR12, c[0x0][0xb10] ;  /* 0x00016200ff0c87ac */ /* 0x000ea20008000c00 */
[----:B------:R-:W3:Y:S01]  /*6630*/  @!UP0 LDCU UR5, c[0x0][0xb0c] ;  /* 0x00016180ff0587ac */ /* 0x000ee20008000800 */
[----:B------:R-:W4:Y:S01]  /*6640*/  @!UP0 LDCU UR10, c[0x0][0xb20] ;  /* 0x00016400ff0a87ac */ /* 0x000f220008000800 */
[----:B--2---:R-:W-:Y:S02]  /*6650*/  UIMAD.WIDE.U32 UR8, UR38, UR12, URZ ;  /* 0x0000000c260872a5 */ /* 0x004fe4000f8e00ff */
[----:B------:R-:W-:Y:S02]  /*6660*/  UIMAD.WIDE.U32 UR6, UR37, UR15, URZ ;  /* 0x0000000f250672a5 */ /* 0x000fe4000f8e00ff */
[----:B------:R-:W-:Y:S03]  /*6670*/  @!UP0 UISETP.NE.AND UP1, UPT, UR14, 0x1, UPT ;  /* 0x000000010e00888c */ /* 0x000fe6000bf25270 */
[----:B------:R-:W-:Y:S01]  /*6680*/  @!UP0 UMOV UR4, UR9 ;  /* 0x0000000900048c82 */ /* 0x000fe20008000000 */
[----:B---3--:R-:W-:Y:S02]  /*6690*/  @!UP0 UISETP.NE.AND UP2, UPT, UR5, 0x1, UPT ;  /* 0x000000010500888c */ /* 0x008fe4000bf45270 */
[----:B------:R-:W-:Y:S01]  /*66a0*/  @!UP0 USHF.R.U32.HI UR4, URZ, UR13, UR4 ;  /* 0x0000000dff048299 */ /* 0x000fe20008011604 */
[----:B------:R-:W-:Y:S02]  /*66b0*/  @!UP0 UMOV UR6, UR7 ;  /* 0x0000000700068c82 */ /* 0x000fe40008000000 */
[----:B----4-:R-:W-:Y:S02]  /*66c0*/  @!UP0 USHF.R.U32.HI UR6, URZ, UR10, UR6 ;  /* 0x0000000aff068299 */ /* 0x010fe40008011606 */
[----:B------:R-:W-:Y:S02]  /*66d0*/  @!UP0 USEL UR7, UR38, UR4, !UP2 ;  /* 0x0000000426078287 */ /* 0x000fe4000d000000 */
[----:B------:R-:W-:Y:S04]  /*66e0*/  @!UP0 USEL UR6, UR37, UR6, !UP1 ;  /* 0x0000000625068287 */ /* 0x000fe8000c800000 */
[----:B------:R-:W-:Y:S02]  /*66f0*/  @!UP0 UIADD3 UR4, UPT, UPT, -UR7, UR6, URZ ;  /* 0x0000000607048290 */ /* 0x000fe4000fffe1ff */
[----:B------:R-:W-:Y:S02]  /*6700*/  @!UP0 UIADD3 UR6, UPT, UPT, UR7, -UR6, URZ ;  /* 0x8000000607068290 */ /* 0x000fe4000fffe0ff */
[----:B------:R-:W-:Y:S02]  /*6710*/  @!UP0 UIMAD UR38, UR4, UR5, UR38 ;  /* 0x00000005042682a4 */ /* 0x000fe4000f8e0226 */
[----:B------:R-:W-:Y:S01]  /*6720*/  @!UP0 UIMAD UR37, UR6, UR14, UR37 ;  /* 0x0000000e062582a4 */ /* 0x000fe2000f8e0225 */
[----:B------:R-:W-:Y:S11]  /*6730*/  @!P0 BRA `(.L_x_117) ;  /* 0x00000000007c8947 */ /* 0x000ff60003800000 */
[----:B------:R-:W2:Y:S01]  /*6740*/  LDCU.64 UR8, c[0x4][0x80] ;  /* 0x01001000ff0877ac */ /* 0x000ea20008000a00 */
[----:B------:R-:W-:Y:S01]  /*6750*/  MOV R2, 0x0 ;  /* 0x0000000000027802 */ /* 0x000fe20000000f00 */
[----:B------:R-:W-:Y:S02]  /*6760*/  HFMA2 R12, -RZ, RZ, 0, 5.9604644775390625e-08 ;  /* 0x00000001ff0c7431 */ /* 0x000fe400000001ff */
[----:B------:R-:W-:Y:S01]  /*6770*/  IMAD.MOV.U32 R8, RZ, RZ, 0x70 ;  /* 0x00000070ff087424 */ /* 0x000fe200078e00ff */
[----:B------:R3:W4:Y:S01]  /*6780*/  LDC.64 R14, c[0x4][R2] ;  /* 0x01000000020e7b82 */ /* 0x0007220000000a00 */
[----:B------:R-:W1:Y:S01]  /*6790*/  LDCU.64 UR6, c[0x4][0x88] ;  /* 0x01001100ff0677ac */ /* 0x000e620008000a00 */
[----:B------:R-:W-:Y:S01]  /*67a0*/  IMAD.MOV.U32 R13, RZ, RZ, RZ ;  /* 0x000000ffff0d7224 */ /* 0x000fe200078e00ff */
[----:B------:R-:W1:Y:S01]  /*67b0*/  LDCU.64 UR4, c[0x4][0x8] ;  /* 0x01000100ff0477ac */ /* 0x000e620008000a00 */
[----:B--2---:R-:W-:Y:S01]  /*67c0*/  MOV R5, UR9 ;  /* 0x0000000900057c02 */ /* 0x004fe20008000f00 */
[----:B------:R-:W-:Y:S01]  /*67d0*/  IMAD.U32 R4, RZ, RZ, UR8 ;  /* 0x00000008ff047e24 */ /* 0x000fe2000f8e00ff */
[----:B-1----:R-:W-:Y:S01]  /*67e0*/  MOV R7, UR7 ;  /* 0x0000000700077c02 */ /* 0x002fe20008000f00 */
[----:B------:R-:W-:Y:S01]  /*67f0*/  IMAD.U32 R6, RZ, RZ, UR6 ;  /* 0x00000006ff067e24 */ /* 0x000fe2000f8e00ff */
[----:B------:R-:W-:Y:S01]  /*6800*/  MOV R11, UR5 ;  /* 0x00000005000b7c02 */ /* 0x000fe20008000f00 */
[----:B------:R-:W-:Y:S02]  /*6810*/  IMAD.U32 R10, RZ, RZ, UR4 ;  /* 0x00000004ff0a7e24 */ /* 0x000fe4000f8e00ff */
[----:B------:R-:W-:Y:S07]  /*6820*/  LEPC R20, `(.L_x_118) ;  /* 0x000000001014794e */ /* 0x000fee0000000000 */
[----:B---345:R-:W-:Y:S05]  /*6830*/  CALL.ABS.NOINC R14 ;  /* 0x000000000e007343 */ /* 0x038fea0003c00000 */
.L_x_118:
[----:B------:R-:W1:Y:S01]  /*6840*/  LDCU.64 UR8, c[0x4][0x80] ;  /* 0x01001000ff0877ac */ /* 0x000e620008000a00 */
[----:B------:R-:W2:Y:S01]  /*6850*/  LDC.64 R2, c[0x4][R2] ;  /* 0x0100000002027b82 */ /* 0x000ea20000000a00 */
[----:B------:R-:W-:Y:S02]  /*6860*/  HFMA2 R12, -RZ, RZ, 0, 5.9604644775390625e-08 ;  /* 0x00000001ff0c7431 */ /* 0x000fe400000001ff */
[----:B------:R-:W-:Y:S02]  /*6870*/  IMAD.MOV.U32 R8, RZ, RZ, 0x70 ;  /* 0x00000070ff087424 */ /* 0x000fe400078e00ff */
[----:B------:R-:W-:Y:S01]  /*6880*/  IMAD.MOV.U32 R13, RZ, RZ, RZ ;  /* 0x000000ffff0d7224 */ /* 0x000fe200078e00ff */
[----:B------:R-:W3:Y:S01]  /*6890*/  LDCU.64 UR6, c[0x4][0x88] ;  /* 0x01001100ff0677ac */ /* 0x000ee20008000a00 */
[----:B------:R-:W4:Y:S01]  /*68a0*/  LDCU.64 UR4, c[0x4][0x8] ;  /* 0x01000100ff0477ac */ /* 0x000f220008000a00 */
[----:B-1----:R-:W-:Y:S02]  /*68b0*/  MOV R4, UR8 ;  /* 0x0000000800047c02 */ /* 0x002fe40008000f00 */
[----:B------:R-:W-:Y:S02]  /*68c0*/  MOV R5, UR9 ;  /* 0x0000000900057c02 */ /* 0x000fe40008000f00 */
[----:B---3--:R-:W-:Y:S01]  /*68d0*/  MOV R7, UR7 ;  /* 0x0000000700077c02 */ /* 0x008fe20008000f00 */
[----:B------:R-:W-:Y:S01]  /*68e0*/  IMAD.U32 R6, RZ, RZ, UR6 ;  /* 0x00000006ff067e24 */ /* 0x000fe2000f8e00ff */
[----:B----4-:R-:W-:Y:S01]  /*68f0*/  MOV R11, UR5 ;  /* 0x00000005000b7c02 */ /* 0x010fe20008000f00 */
[----:B------:R-:W-:Y:S02]  /*6900*/  IMAD.U32 R10, RZ, RZ, UR4 ;  /* 0x00000004ff0a7e24 */ /* 0x000fe4000f8e00ff */
[----:B------:R-:W-:Y:S07]  /*6910*/  LEPC R20, `(.L_x_117) ;  /* 0x000000001014794e */ /* 0x000fee0000000000 */
[----:B--2---:R-:W-:Y:S05]  /*6920*/  CALL.ABS.NOINC R2 ;  /* 0x0000000002007343 */ /* 0x004fea0003c00000 */
.L_x_117:
[----:B------:R-:W-:Y:S05]  /*6930*/  BSYNC.RECONVERGENT B6 ;  /* 0x0000000000067941 */ /* 0x000fea0003800200 */
.L_x_116:
[----:B------:R-:W-:Y:S01]  /*6940*/  R2UR UR4, R84 ;  /* 0x00000000540472ca */ /* 0x000fe200000e0000 */
[----:B------:R-:W-:Y:S01]  /*6950*/  UISETP.NE.U32.AND UP0, UPT, UR62, URZ, UPT ;  /* 0x000000ff3e00728c */ /* 0x000fe2000bf05070 */
[----:B------:R-:W-:Y:S02]  /*6960*/  ISETP.NE.U32.AND P4, PT, R78, RZ, PT ;  /* 0x000000ff4e00720c */ /* 0x000fe40003f85070 */
[----:B------:R-:W-:Y:S01]  /*6970*/  ISETP.NE.U32.AND P2, PT, RZ, UR56, PT ;  /* 0x00000038ff007c0c */ /* 0x000fe2000bf45070 */
[----:B------:R-:W-:Y:S01]  /*6980*/  UISETP.NE.AND.EX UP1, UPT, UR63, URZ, UPT, UP0 ;  /* 0x000000ff3f00728c */ /* 0x000fe2000bf25300 */
[----:B------:R-:W-:Y:S01]  /*6990*/  ISETP.NE.AND.EX P4, PT, R79, RZ, PT, P4 ;  /* 0x000000ff4f00720c */ /* 0x000fe20003f85340 */
[----:B------:R-:W-:Y:S01]  /*69a0*/  UPLOP3.LUT UP0, UPT, UPT, UPT, UPT, 0x40, 0x4 ;  /* 0x000000000004789c */ /* 0x000fe20003f0e870 */
[----:B------:R-:W-:Y:S05]  /*69b0*/  ISETP.NE.AND.EX P2, PT, RZ, UR57, PT, P2 ;  /* 0x00000039ff007c0c */ /* 0x000fea000bf45320 */
[----:B------:R-:W-:Y:S06]  /*69c0*/  UISETP.NE.AND UP2, UPT, UR4, URZ, UPT ;  /* 0x000000ff0400728c */ /* 0x000fec000bf45270 */
[----:B------:R-:W-:Y:S05]  /*69d0*/  PLOP3.LUT P1, PT, PT, PT, UP2, 0x80, 0x8 ;  /* 0x000000000008781c */ /* 0x000fea0003f2f028 */
[----:B------:R-:W-:Y:S06]  /*69e0*/  @UP2 UPLOP3.LUT UP0, UPT, UPT, UPT, UP1, 0x80, 0x8 ;  /* 0x000000000008289c */ /* 0x000fec0003f0f010 */
[----:B------:R-:W-:Y:S01]  /*69f0*/  PLOP3.LUT P0, PT, PT, PT, UP0, 0x80, 0x8 ;  /* 0x000000000008781c */ /* 0x000fe20003f0f008 */
[----:B------:R-:W-:Y:S01]  /*6a00*/  @!UPT UIADD3 URZ, UPT, UPT, URZ, URZ, URZ ;  /* 0x000000fffffff290 */ /* 0x000fe2000fffe0ff */
[----:B------:R-:W-:Y:S11]  /*6a10*/  BRA.U !UP1, `(.L_x_119) ;  /* 0x00000001093c7547 */ /* 0x000ff6000b800000 */
[----:B------:R-:W-:Y:S01]  /*6a20*/  UISETP.NE.U32.AND UP0, UPT, UR56, URZ, UPT ;  /* 0x000000ff3800728c */ /* 0x000fe2000bf05070 */
[----:B-1----:R-:W-:Y:S01]  /*6a30*/  HFMA2 R0, -RZ, RZ, 0, 5.9604644775390625e-08 ;  /* 0x00000001ff007431 */ /* 0x002fe200000001ff */
[----:B------:R-:W1:Y:S01]  /*6a40*/  LDCU.64 UR8, c[0x0][0x358] ;  /* 0x00006b00ff0877ac */ /* 0x000e620008000a00 */
[----:B------:R-:W-:Y:S01]  /*6a50*/  IMAD.MOV.U32 R80, RZ, RZ, 0x1 ;  /* 0x00000001ff507424 */ /* 0x000fe200078e00ff */
[----:B------:R-:W-:Y:S06]  /*6a60*/  UISETP.NE.AND.EX UP0, UPT, UR57, URZ, UPT, UP0 ;  /* 0x000000ff3900728c */ /* 0x000fec000bf05300 */
[----:B------:R-:W-:Y:S05]  /*6a70*/  PLOP3.LUT P3, PT, PT, PT, UP0, 0x80, 0x8 ;  /* 0x000000000008781c */ /* 0x000fea0003f6f008 */
[----:B------:R-:W2:Y:S01]  /*6a80*/  @UP0 LDCU.64 UR4, c[0x0][0x888] ;  /* 0x00011100ff0407ac */ /* 0x000ea20008000a00 */
[----:B------:R-:W-:Y:S07]  /*6a90*/  @UP0 UIMAD UR6, UR36, UR62, URZ ;  /* 0x0000003e240602a4 */ /* 0x000fee000f8e02ff */
[----:B------:R-:W-:Y:S01]  /*6aa0*/  @!P3 PRMT R80, R0, 0x7610, R80 ;  /* 0x000076100050b816 */ /* 0x000fe20000000050 */
[----:B--2---:R-:W-:Y:S06]  /*6ab0*/  @UP0 UIMAD.WIDE UR4, UR6, 0x4, UR4 ;  /* 0x00000004060408a5 */ /* 0x004fec000f8e0204 */
[----:B------:R-:W-:Y:S01]  /*6ac0*/  IMAD.U32 R2, RZ, RZ, UR4 ;  /* 0x00000004ff027e24 */ /* 0x000fe2000f8e00ff */
[----:B------:R-:W-:Y:S04]  /*6ad0*/  MOV R3, UR5 ;  /* 0x0000000500037c02 */ /* 0x000fe80008000f00 */
[----:B------:R-:W2:Y:S01]  /*6ae0*/  @!UP0 LDCU UR4, c[0x0][0x880] ;  /* 0x00011000ff0487ac */ /* 0x000ea20008000800 */
[----:B-1---5:R3:W5:Y:S02]  /*6af0*/  @P3 LDG.E R41, desc[UR8][R2.64] ;  /* 0x0000000802293981 */ /* 0x022764000c1e1900 */
[----:B--23--:R-:W-:Y:S02]  /*6b00*/  @!P3 IMAD.U32 R41, RZ, RZ, UR4 ;  /* 0x00000004ff29be24 */ /* 0x00cfe4000f8e00ff */
.L_x_119:
[----:B------:R-:W-:Y:S05]  /*6b10*/  @!P4 BRA `(.L_x_120) ;  /* 0x000000000024c947 */ /* 0x000fea0003800000 */
[----:B------:R-:W-:Y:S01]  /*6b20*/  ISETP.NE.U32.AND P3, PT, R76, RZ, PT ;  /* 0x000000ff4c00720c */ /* 0x000fe20003f65070 */
[----:B------:R-:W2:Y:S03]  /*6b30*/  LDCU.64 UR4, c[0x0][0x358] ;  /* 0x00006b00ff0477ac */ /* 0x000ea60008000a00 */
[----:B------:R-:W-:Y:S11]  /*6b40*/  ISETP.NE.AND.EX P3, PT, R77, RZ, PT, P3 ;  /* 0x000000ff4d00720c */ /* 0x000ff60003f65330 */
[----:B------:R-:W-:Y:S02]  /*6b50*/  @!UPT UIADD3 URZ, UPT, UPT, URZ, URZ, URZ ;  /* 0x000000fffffff290 */ /* 0x000fe4000fffe0ff */
[----:B------:R-:W3:Y:S01]  /*6b60*/  @P3 LDC.64 R2, c[0x0][0x8a8] ;  /* 0x00022a00ff023b82 */ /* 0x000ee20000000a00 */
[----:B-1----:R-:W-:Y:S04]  /*6b70*/  @P3 IMAD R0, R78, UR36, RZ ;  /* 0x000000244e003c24 */ /* 0x002fe8000f8e02ff */
[----:B---3--:R-:W-:Y:S05]  /*6b80*/  @P3 IMAD.WIDE R2, R0, 0x4, R2 ;  /* 0x0000000400023825 */ /* 0x008fea00078e0202 */
[----:B--2--5:R2:W5:Y:S02]  /*6b90*/  @P3 LDG.E R38, desc[UR4][R2.64] ;  /* 0x0000000402263981 */ /* 0x024564000c1e1900 */
[----:B--2---:R-:W3:Y:S02]  /*6ba0*/  @!P3 LDC R38, c[0x0][0x8a0] ;  /* 0x00022800ff26bb82 */ /* 0x004ee40000000800 */
.L_x_120:
[----:B-----5:R-:W-:Y:S01]  /*6bb0*/  FSETP.NEU.AND P3, PT, R41, RZ, PT ;  /* 0x000000ff2900720b */ /* 0x020fe20003f6d000 */
[----:B------:R-:W-:Y:S01]  /*6bc0*/  BSSY B1, `(.L_x_121) ;  /* 0x0000039000017945 */ /* 0x000fe20003800000 */
[----:B------:R-:W-:Y:S01]  /*6bd0*/  SEL R5, RZ, 0xffffffff, P2 ;  /* 0xffffffffff057807 */ /* 0x000fe20001000000 */
[----:B------:R-:W-:Y:S01]  /*6be0*/  IMAD.MOV.U32 R46, RZ, RZ, 0x1 ;  /* 0x00000001ff2e7424 */ /* 0x000fe200078e00ff */
[----:B------:R-:W-:Y:S01]  /*6bf0*/  @P1 LOP3.LUT P2, RZ, R80, 0xff, RZ, 0xc0, !PT ;  /* 0x000000ff50ff1812 */ /* 0x000fe2000784c0ff */
[C---:B------:R-:W-:Y:S01]  /*6c00*/  IMAD R39, R36.reuse, 0x80, R37 ;  /* 0x0000008024277824 */ /* 0x040fe200078e0225 */
[----:B-1----:R-:W-:Y:S01]  /*6c10*/  @P1 SEL R0, RZ, 0xffffffff, P3 ;  /* 0xffffffffff001807 */ /* 0x002fe20001800000 */
[----:B------:R-:W-:Y:S01]  /*6c20*/  IMAD R88, R95, -0x10, R93 ;  /* 0xfffffff05f587824 */ /* 0x000fe200078e025d */
[----:B------:R-:W-:Y:S01]  /*6c30*/  LOP3.LUT R91, R91, 0x1, RZ, 0x3c, !PT ;  /* 0x000000015b5b7812 */ /* 0x000fe200078e3cff */
[----:B------:R-:W-:Y:S01]  /*6c40*/  IMAD.MOV.U32 R47, RZ, RZ, RZ ;  /* 0x000000ffff2f7224 */ /* 0x000fe200078e00ff */
[----:B------:R-:W-:Y:S02]  /*6c50*/  @P0 SEL R0, R5, R0, !P2 ;  /* 0x0000000005000207 */ /* 0x000fe40005000000 */
[----:B------:R-:W-:Y:S02]  /*6c60*/  CS2R R74, SRZ ;  /* 0x00000000004a7805 */ /* 0x000fe4000001ff00 */
[----:B------:R-:W-:Y:S02]  /*6c70*/  LEA R98, R36, UR44, 0x3 ;  /* 0x0000002c24627c11 */ /* 0x000fe4000f8e18ff */
[----:B------:R-:W-:Y:S02]  /*6c80*/  CS2R R72, SRZ ;  /* 0x0000000000487805 */ /* 0x000fe4000001ff00 */
[----:B------:R-:W-:Y:S02]  /*6c90*/  @P1 LOP3.LUT R0, R0, 0x1, RZ, 0xc0, !PT ;  /* 0x0000000100001812 */ /* 0x000fe400078ec0ff */
[----:B------:R-:W-:Y:S02]  /*6ca0*/  CS2R R66, SRZ ;  /* 0x0000000000427805 */ /* 0x000fe4000001ff00 */
[----:B------:R-:W-:Y:S02]  /*6cb0*/  SHF.L.U32 R3, R90, 0x1f, RZ ;  /* 0x0000001f5a037819 */ /* 0x000fe400000006ff */
[----:B------:R-:W-:Y:S02]  /*6cc0*/  CS2R R64, SRZ ;  /* 0x0000000000407805 */ /* 0x000fe4000001ff00 */
[----:B------:R-:W-:Y:S02]  /*6cd0*/  ISETP.NE.U32.OR P5, PT, R0, 0x1, !P1 ;  /* 0x000000010000780c */ /* 0x000fe40004fa5470 */
[----:B------:R-:W-:Y:S02]  /*6ce0*/  CS2R R58, SRZ ;  /* 0x00000000003a7805 */ /* 0x000fe4000001ff00 */
[----:B------:R-:W-:Y:S02]  /*6cf0*/  PLOP3.LUT P2, PT, PT, PT, UP1, 0x80, 0x8 ;  /* 0x000000000008781c */ /* 0x000fe40003f4f018 */
[----:B------:R-:W-:Y:S02]  /*6d00*/  CS2R R56, SRZ ;  /* 0x0000000000387805 */ /* 0x000fe4000001ff00 */
[----:B------:R-:W-:Y:S02]  /*6d10*/  LOP3.LUT P4, R86, R80, 0xff, RZ, 0xc0, !PT ;  /* 0x000000ff50567812 */ /* 0x000fe4000788c0ff */
[----:B------:R-:W-:Y:S02]  /*6d20*/  CS2R R50, SRZ ;  /* 0x0000000000327805 */ /* 0x000fe4000001ff00 */
[----:B------:R-:W-:Y:S02]  /*6d30*/  SEL R0, RZ, 0xffffffff, P3 ;  /* 0xffffffffff007807 */ /* 0x000fe40001800000 */
[----:B------:R-:W-:Y:S02]  /*6d40*/  CS2R R48, SRZ ;  /* 0x0000000000307805 */ /* 0x000fe4000001ff00 */
[----:B------:R-:W-:Y:S02]  /*6d50*/  P2R R97, PR, RZ, 0x20 ;  /* 0x00000020ff617803 */ /* 0x000fe40000000000 */
[----:B------:R-:W-:Y:S02]  /*6d60*/  @P5 SHF.L.U32 R2, R91, 0x1f, RZ ;  /* 0x0000001f5b025819 */ /* 0x000fe400000006ff */
[----:B------:R-:W-:Y:S02]  /*6d70*/  @P2 SEL R0, R5, R0, !P4 ;  /* 0x0000000005002207 */ /* 0x000fe40006000000 */
[----:B------:R-:W1:Y:S02]  /*6d80*/  @P5 SYNCS.PHASECHK.TRANS64.TRYWAIT P1, [UR44+0x100], R2 ;  /* 0x00010002ff0055a7 */ /* 0x000e64000802112c */
[----:B------:R-:W-:Y:S04]  /*6d90*/  LOP3.LUT R0, R0, 0x1, RZ, 0xc0, !PT ;  /* 0x0000000100007812 */ /* 0x000fe800078ec0ff */
[----:B------:R-:W-:Y:S04]  /*6da0*/  ISETP.NE.U32.AND P2, PT, R0, 0x1, PT ;  /* 0x000000010000780c */ /* 0x000fe80003f45070 */
[----:B------:R-:W-:Y:S01]  /*6db0*/  P2R R60, PR, RZ, 0x4 ;  /* 0x00000004ff3c7803 */ /* 0x000fe20000000000 */
[----:B------:R2:W4:Y:S01]  /*6dc0*/  SYNCS.PHASECHK.TRANS64.TRYWAIT P0, [R98+URZ+0x170], R3 ;  /* 0x00017003620075a7 */ /* 0x00052200080011ff */
[----:B-1----:R-:W-:Y:S01]  /*6dd0*/  @P5 SEL R46, RZ, 0x1, !P1 ;  /* 0x00000001ff2e5807 */ /* 0x002fe20004800000 */
[----:B--2---:R-:W-:Y:S06]  /*6de0*/  @!P5 BRA `(.L_x_122) ;  /* 0x000000000058d947 */ /* 0x004fec0003800000 */
[----:B------:R-:W-:Y:S01]  /*6df0*/  IMAD.MOV.U32 R75, RZ, RZ, RZ ;  /* 0x000000ffff4b7224 */ /* 0x000fe200078e00ff */
[----:B------:R-:W-:Y:S01]  /*6e00*/  ISETP.NE.AND P1, PT, R46, RZ, PT ;  /* 0x000000ff2e00720c */ /* 0x000fe20003f25270 */
[----:B------:R-:W-:Y:S01]  /*6e10*/  BSSY B0, `(.L_x_123) ;  /* 0x000000c000007945 */ /* 0x000fe20003800000 */
[----:B------:R-:W-:Y:S02]  /*6e20*/  CS2R R50, SRZ ;  /* 0x0000000000327805 */ /* 0x000fe4000001ff00 */
[----:B------:R-:W-:Y:S02]  /*6e30*/  CS2R R48, SRZ ;  /* 0x0000000000307805 */ /* 0x000fe4000001ff00 */
[----:B------:R-:W-:Y:S02]  /*6e40*/  CS2R R58, SRZ ;  /* 0x00000000003a7805 */ /* 0x000fe4000001ff00 */
[----:B------:R-:W-:Y:S02]  /*6e50*/  CS2R R56, SRZ ;  /* 0x0000000000387805 */ /* 0x000fe4000001ff00 */
[----:B------:R-:W-:Y:S02]  /*6e60*/  CS2R R66, SRZ ;  /* 0x0000000000427805 */ /* 0x000fe4000001ff00 */
[----:B------:R-:W-:Y:S02]  /*6e70*/  CS2R R64, SRZ ;  /* 0x0000000000407805 */ /* 0x000fe4000001ff00 */
[----:B------:R-:W-:Y:S01]  /*6e80*/  CS2R R72, SRZ ;  /* 0x0000000000487805 */ /* 0x000fe2000001ff00 */
[----:B------:R-:W-:Y:S06]  /*6e90*/  @P1 BRA `(.L_x_124) ;  /* 0x00000000000c1947 */ /* 0x000fec0003800000 */
[----:B------:R-:W-:Y:S04]  /*6ea0*/  SHF.L.U32 R5, R91, 0x1f, RZ ;  /* 0x0000001f5b057819 */ /* 0x000fe800000006ff */
[----:B------:R-:W1:Y:S02]  /*6eb0*/  SYNCS.PHASECHK.TRANS64.TRYWAIT P1, [UR44+0x100], R5 ;  /* 0x00010005ff0075a7 */ /* 0x000e64000802112c */
[----:B-1----:R-:W-:Y:S05]  /*6ec0*/  @!P1 BRA `(.L_x_125) ;  /* 0x0000004000e89947 */ /* 0x002fea0003800000 */
.L_x_124:
[----:B------:R-:W-:Y:S05]  /*6ed0*/  BSYNC B0 ;  /* 0x0000000000007941 */ /* 0x000fea0003800000 */
.L_x_123:
[----:B------:R-:W-:Y:S01]  /*6ee0*/  ISETP.NE.AND P1, PT, R60, RZ, PT ;  /* 0x000000ff3c00720c */ /* 0x000fe20003f25270 */
[----:B------:R-:W-:Y:S11]  /*6ef0*/  HFMA2 R47, -RZ, RZ, 0, 5.9604644775390625e-08 ;  /* 0x00000001ff2f7431 */ /* 0x000ff600000001ff */
[----:B------:R-:W-:Y:S01]  /*6f00*/  @!UPT UIADD3 URZ, UPT, UPT, URZ, URZ, URZ ;  /* 0x000000fffffff290 */ /* 0x000fe2000fffe0ff */
[----:B------:R2:W1:Y:S04]  /*6f10*/  @P1 LDS.128 R48, [R94] ;  /* 0x000000005e301984 */ /* 0x0004680000000c00 */
[----:B------:R2:W1:Y:S04]  /*6f20*/  @P1 LDS.128 R56, [R93+0x10] ;  /* 0x000010005d381984 */ /* 0x0004680000000c00 */
[----:B------:R2:W1:Y:S04]  /*6f30*/  @P1 LDS.128 R64, [R92+0x20] ;  /* 0x000020005c401984 */ /* 0x0004680000000c00 */
[----:B------:R2:W1:Y:S02]  /*6f40*/  @P1 LDS.128 R72, [R88+0x30] ;  /* 0x0000300058481984 */ /* 0x0004640000000c00 */
.L_x_122:
[----:B------:R-:W-:Y:S05]  /*6f50*/  BSYNC B1 ;  /* 0x0000000000017941 */ /* 0x000fea0003800000 */
.L_x_121:
[----:B-1----:R-:W-:Y:S04]  /*6f60*/  SHF.R.U32.HI R0, RZ, 0x15, R39 ;  /* 0x00000015ff007819 */ /* 0x002fe80000011627 */
[----:B------:R-:W-:Y:S01]  /*6f70*/  LOP3.LUT P1, RZ, R0, 0x3, R81, 0x48, !PT ;  /* 0x0000000300ff7812 */ /* 0x000fe20007824851 */
[----:B------:R-:W-:Y:S01]  /*6f80*/  @!UPT UIADD3 URZ, UPT, UPT, URZ, URZ, URZ ;  /* 0x000000fffffff290 */ /* 0x000fe2000fffe0ff */
[----:B----4-:R-:W-:Y:S11]  /*6f90*/  @P0 BRA `(.L_x_126) ;  /* 0x0000000000080947 */ /* 0x010ff60003800000 */
[----:B------:R-:W1:Y:S02]  /*6fa0*/  SYNCS.PHASECHK.TRANS64.TRYWAIT P0, [R98+URZ+0x170], R3 ;  /* 0x00017003620075a7 */ /* 0x000e6400080011ff */
[----:B-1----:R-:W-:Y:S05]  /*6fb0*/  @!P0 BRA `(.L_x_127) ;  /* 0x0000004000c48947 */ /* 0x002fea0003800000 */
.L_x_126:
[----:B------:R-:W-:Y:S05]  /*6fc0*/  @!P1 BRA `(.L_x_128) ;  /* 0x0000000000409947 */ /* 0x000fea0003800000 */
[----:B------:R-:W4:Y:S01]  /*6fd0*/  LDCU.64 UR8, c[0x4][0x70] ;  /* 0x01000e00ff0877ac */ /* 0x000f220008000a00 */
[----:B-1----:R-:W-:Y:S01]  /*6fe0*/  MOV R3, 0x0 ;  /* 0x0000000000037802 */ /* 0x002fe20000000f00 */
[----:B------:R-:W-:Y:S02]  /*6ff0*/  HFMA2 R12, -RZ, RZ, 0, 5.9604644775390625e-08 ;  /* 0x00000001ff0c7431 */ /* 0x000fe400000001ff */
[----:B------:R-:W-:Y:S02]  /*7000*/  IMAD.MOV.U32 R8, RZ, RZ, 0x192 ;  /* 0x00000192ff087424 */ /* 0x000fe400078e00ff */
[----:B------:R-:W-:Y:S01]  /*7010*/  IMAD.MOV.U32 R13, RZ, RZ, RZ ;  /* 0x000000ffff0d7224 */ /* 0x000fe200078e00ff */
[----:B------:R-:W1:Y:S01]  /*7020*/  LDCU.64 UR6, c[0x4][0x78] ;  /* 0x01000f00ff0677ac */ /* 0x000e620008000a00 */
[----:B------:R-:W2:Y:S01]  /*7030*/  LDC.64 R2, c[0x4][R3] ;  /* 0x0100000003027b82 */ /* 0x000ea20000000a00 */
[----:B------:R-:W5:Y:S01]  /*7040*/  LDCU.64 UR4, c[0x4][0x10] ;  /* 0x01000200ff0477ac */ /* 0x000f620008000a00 */
[----:B----4-:R-:W-:Y:S01]  /*7050*/  MOV R5, UR9 ;  /* 0x0000000900057c02 */ /* 0x010fe20008000f00 */
[----:B------:R-:W-:Y:S01]  /*7060*/  IMAD.U32 R4, RZ, RZ, UR8 ;  /* 0x00000008ff047e24 */ /* 0x000fe2000f8e00ff */
[----:B-1----:R-:W-:Y:S01]  /*7070*/  MOV R7, UR7 ;  /* 0x0000000700077c02 */ /* 0x002fe20008000f00 */
[----:B------:R-:W-:Y:S01]  /*7080*/  IMAD.U32 R6, RZ, RZ, UR6 ;  /* 0x00000006ff067e24 */ /* 0x000fe2000f8e00ff */
[----:B-----5:R-:W-:Y:S01]  /*7090*/  MOV R11, UR5 ;  /* 0x00000005000b7c02 */ /* 0x020fe20008000f00 */
[----:B------:R-:W-:Y:S02]  /*70a0*/  IMAD.U32 R10, RZ, RZ, UR4 ;  /* 0x00000004ff0a7e24 */ /* 0x000fe4000f8e00ff */
[----:B------:R-:W-:Y:S07]  /*70b0*/  LEPC R20, `(.L_x_128) ;  /* 0x000000001014794e */ /* 0x000fee0000000000 */
[----:B--23--:R-:W-:Y:S05]  /*70c0*/  CALL.ABS.NOINC R2 ;  /* 0x0000000002007343 */ /* 0x00cfea0003c00000 */
.L_x_128:
[C---:B------:R-:W-:Y:S01]  /*70d0*/  SHF.L.U32 R40, R48.reuse, 0x10, RZ ;  /* 0x0000001030287819 */ /* 0x040fe200000006ff */
[----:B------:R-:W-:Y:S05]  /*70e0*/  WARPSYNC.ALL ;  /* 0x0000000000007948 */ /* 0x000fea0003800000 */
[----:B------:R-:W-:Y:S01]  /*70f0*/  R2UR UR4, R39 ;  /* 0x00000000270472ca */ /* 0x000fe200000e0000 */
[----:B------:R-:W-:Y:S01]  /*7100*/  BSSY.RECONVERGENT B0, `(.L_x_129) ;  /* 0x0000088000007945 */ /* 0x000fe20003800200 */
[----:B------:R-:W-:Y:S02]  /*7110*/  LOP3.LUT R43, R48, 0xffff0000, RZ, 0xc0, !PT ;  /* 0xffff0000302b7812 */ /* 0x000fe400078ec0ff */
[----:B------:R-:W-:Y:S02]  /*7120*/  SHF.L.U32 R42, R49, 0x10, RZ ;  /* 0x00000010312a7819 */ /* 0x000fe400000006ff */
[----:B------:R-:W-:Y:S02]  /*7130*/  SHF.L.U32 R45, R51, 0x10, RZ ;  /* 0x00000010332d7819 */ /* 0x000fe400000006ff */
[----:B------:R-:W-:Y:S02]  /*7140*/  LOP3.LUT R44, R75, 0xffff0000, RZ, 0xc0, !PT ;  /* 0xffff00004b2c7812 */ /* 0x000fe400078ec0ff */
[----:B------:R-:W-:Y:S03]  /*7150*/  ISETP.NE.AND P0, PT, R96, RZ, PT ;  /* 0x000000ff6000720c */ /* 0x000fe60003f05270 */
[----:B------:R-:W3:Y:S02]  /*7160*/  LDTM.x32 R4, tmem[UR4] ;  /* 0x00000004000479ee */ /* 0x000ee400082c0000 */
[C---:B---3--:R-:W-:Y:S01]  /*7170*/  FMUL R0, R38.reuse, R4 ;  /* 0x0000000426007220 */ /* 0x048fe20000400000 */
[C---:B------:R-:W-:Y:S01]  /*7180*/  FMUL R2, R38.reuse, R5 ;  /* 0x0000000526027220 */ /* 0x040fe20000400000 */
[C---:B-1----:R-:W-:Y:S01]  /*7190*/  FMUL R3, R38.reuse, R6 ;  /* 0x0000000626037220 */ /* 0x042fe20000400000 */
[----:B------:R-:W-:Y:S01]  /*71a0*/  FMUL R7, R38, R7 ;  /* 0x0000000726077220 */ /* 0x000fe20000400000 */
[----:B------:R-:W-:Y:S01]  /*71b0*/  FFMA R0, R41, R40, R0 ;  /* 0x0000002829007223 */ /* 0x000fe20000000000 */
[----:B------:R-:W-:Y:S01]  /*71c0*/  LOP3.LUT R40, R49, 0xffff0000, RZ, 0xc0, !PT ;  /* 0xffff000031287812 */ /* 0x000fe200078ec0ff */
[C---:B------:R-:W-:Y:S01]  /*71d0*/  FFMA R2, R41.reuse, R43, R2 ;  /* 0x0000002b29027223 */ /* 0x040fe20000000002 */
[C---:B------:R-:W-:Y:S01]  /*71e0*/  SHF.L.U32 R43, R50.reuse, 0x10, RZ ;  /* 0x00000010322b7819 */ /* 0x040fe200000006ff */
[C---:B------:R-:W-:Y:S01]  /*71f0*/  FFMA R3, R41.reuse, R42, R3 ;  /* 0x0000002a29037223 */ /* 0x040fe20000000003 */
[----:B------:R-:W-:Y:S01]  /*7200*/  LOP3.LUT R42, R50, 0xffff0000, RZ, 0xc0, !PT ;  /* 0xffff0000322a7812 */ /* 0x000fe200078ec0ff */
[----:B------:R-:W-:Y:S01]  /*7210*/  FMUL R4, R38, R8 ;  /* 0x0000000826047220 */ /* 0x000fe20000400000 */
[----:B------:R-:W-:Y:S01]  /*7220*/  F2FP.BF16.F32.PACK_AB R52, R2, R0 ;  /* 0x000000000234723e */ /* 0x000fe200000010ff */
[----:B------:R-:W-:Y:S01]  /*7230*/  FFMA R7, R41, R40, R7 ;  /* 0x0000002829077223 */ /* 0x000fe20000000007 */
[----:B------:R-:W-:Y:S01]  /*7240*/  LOP3.LUT R40, R51, 0xffff0000, RZ, 0xc0, !PT ;  /* 0xffff000033287812 */ /* 0x000fe200078ec0ff */
[C---:B------:R-:W-:Y:S01]  /*7250*/  FMUL R5, R38.reuse, R9 ;  /* 0x0000000926057220 */ /* 0x040fe20000400000 */
[C---:B------:R-:W-:Y:S01]  /*7260*/  FMUL R6, R38.reuse, R10 ;  /* 0x0000000a26067220 */ /* 0x040fe20000400000 */
[----:B------:R-:W-:Y:S01]  /*7270*/  FMUL R11, R38, R11 ;  /* 0x0000000b260b7220 */ /* 0x000fe20000400000 */
[----:B------:R-:W-:Y:S01]  /*7280*/  F2FP.BF16.F32.PACK_AB R53, R7, R3 ;  /* 0x000000030735723e */ /* 0x000fe200000010ff */
[C---:B------:R-:W-:Y:S01]  /*7290*/  FFMA R4, R41.reuse, R43, R4 ;  /* 0x0000002b29047223 */ /* 0x040fe20000000004 */
[C---:B------:R-:W-:Y:S01]  /*72a0*/  SHF.L.U32 R43, R56.reuse, 0x10, RZ ;  /* 0x00000010382b7819 */ /* 0x040fe200000006ff */
[----:B------:R-:W-:Y:S01]  /*72b0*/  FFMA R5, R41, R42, R5 ;  /* 0x0000002a29057223 */ /* 0x000fe20000000005 */
[----:B------:R-:W-:Y:S01]  /*72c0*/  LOP3.LUT R42, R57, 0xffff0000, RZ, 0xc0, !PT ;  /* 0xffff0000392a7812 */ /* 0x000fe200078ec0ff */
[----:B------:R-:W-:Y:S01]  /*72d0*/  FFMA R6, R41, R45, R6 ;  /* 0x0000002d29067223 */ /* 0x000fe20000000006 */
[----:B------:R-:W-:Y:S01]  /*72e0*/  SHF.L.U32 R45, R57, 0x10, RZ ;  /* 0x00000010392d7819 */ /* 0x000fe200000006ff */
[----:B------:R-:W-:Y:S01]  /*72f0*/  FFMA R11, R41, R40, R11 ;  /* 0x00000028290b7223 */ /* 0x000fe2000000000b */
[----:B------:R-:W-:Y:S01]  /*7300*/  LOP3.LUT R40, R56, 0xffff0000, RZ, 0xc0, !PT ;  /* 0xffff000038287812 */ /* 0x000fe200078ec0ff */
[C---:B------:R-:W-:Y:S01]  /*7310*/  FMUL R8, R38.reuse, R12 ;  /* 0x0000000c26087220 */ /* 0x040fe20000400000 */
[----:B------:R-:W-:Y:S01]  /*7320*/  F2FP.BF16.F32.PACK_AB R54, R5, R4 ;  /* 0x000000040536723e */ /* 0x000fe200000010ff */
[C---:B------:R-:W-:Y:S01]  /*7330*/  FMUL R9, R38.reuse, R13 ;  /* 0x0000000d26097220 */ /* 0x040fe20000400000 */
[----:B------:R-:W-:Y:S01]  /*7340*/  F2FP.BF16.F32.PACK_AB R55, R11, R6 ;  /* 0x000000060b37723e */ /* 0x000fe200000010ff */
[C---:B------:R-:W-:Y:S01]  /*7350*/  FMUL R10, R38.reuse, R14 ;  /* 0x0000000e260a7220 */ /* 0x040fe20000400000 */
[----:B------:R-:W-:Y:S01]  /*7360*/  FMUL R15, R38, R15 ;  /* 0x0000000f260f7220 */ /* 0x000fe20000400000 */
[----:B------:R-:W-:Y:S01]  /*7370*/  FFMA R8, R41, R43, R8 ;  /* 0x0000002b29087223 */ /* 0x000fe20000000008 */
[----:B------:R-:W-:Y:S01]  /*7380*/  SHF.L.U32 R43, R59, 0x10, RZ ;  /* 0x000000103b2b7819 */ /* 0x000fe200000006ff */
[C---:B------:R-:W-:Y:S01]  /*7390*/  FFMA R9, R41.reuse, R40, R9 ;  /* 0x0000002829097223 */ /* 0x040fe20000000009 */
[C---:B------:R-:W-:Y:S01]  /*73a0*/  SHF.L.U32 R40, R58.reuse, 0x10, RZ ;  /* 0x000000103a287819 */ /* 0x040fe200000006ff */
        /* <DEDUP_REMOVED lines=8> */
[----:B------:R-:W-:Y:S01]  /*7430*/  FMUL R14, R38, R18 ;  /* 0x00000012260e7220 */ /* 0x000fe20000400000 */
[----:B------:R-:W-:Y:S01]  /*7440*/  FFMA R12, R41, R40, R12 ;  /* 0x00000028290c7223 */ /* 0x000fe2000000000c */
[----:B------:R-:W-:Y:S01]  /*7450*/  LOP3.LUT R40, R59, 0xffff0000, RZ, 0xc0, !PT ;  /* 0xffff00003b287812 */ /* 0x000fe200078ec0ff */
[C---:B------:R-:W-:Y:S01]  /*7460*/  FFMA R13, R41.reuse, R42, R13 ;  /* 0x0000002a290d7223 */ /* 0x040fe2000000000d */
[----:B------:R-:W-:Y:S01]  /*7470*/  LOP3.LUT R42, R64, 0xffff0000, RZ, 0xc0, !PT ;  /* 0xffff0000402a7812 */ /* 0x000fe200078ec0ff */
[----:B------:R-:W-:Y:S01]  /*7480*/  FMUL R19, R38, R19 ;  /* 0x0000001326137220 */ /* 0x000fe20000400000 */
[----:B------:R-:W-:Y:S01]  /*7490*/  FFMA R14, R41, R43, R14 ;  /* 0x0000002b290e7223 */ /* 0x000fe2000000000e */
[----:B------:R-:W-:Y:S01]  /*74a0*/  SHF.L.U32 R43, R64, 0x10, RZ ;  /* 0x00000010402b7819 */ /* 0x000fe200000006ff */
[----:B------:R1:W-:Y:S01]  /*74b0*/  STS.128 [R94], R52 ;  /* 0x000000345e007388 */ /* 0x0003e20000000c00 */
[----:B------:R-:W-:Y:S01]  /*74c0*/  F2FP.BF16.F32.PACK_AB R70, R13, R12 ;  /* 0x0000000c0d46723e */ /* 0x000fe200000010ff */
[C---:B------:R-:W-:Y:S01]  /*74d0*/  FMUL R16, R38.reuse, R20 ;  /* 0x0000001426107220 */ /* 0x040fe20000400000 */
        /* <DEDUP_REMOVED lines=8> */
[C---:B------:R-:W-:Y:S01]  /*7560*/  FFMA R17, R41.reuse, R42, R17 ;  /* 0x0000002a29117223 */ /* 0x040fe20000000011 */
[----:B------:R-:W-:Y:S01]  /*7570*/  FFMA R18, R41, R45, R18 ;  /* 0x0000002d29127223 */ /* 0x000fe20000000012 */
[----:B------:R1:W-:Y:S01]  /*7580*/  STS.128 [R93+0x10], R68 ;  /* 0x000010445d007388 */ /* 0x0003e20000000c00 */
[----:B------:R-:W-:Y:S01]  /*7590*/  SHF.L.U32 R45, R67, 0x10, RZ ;  /* 0x00000010432d7819 */ /* 0x000fe200000006ff */
[----:B------:R-:W-:Y:S01]  /*75a0*/  FFMA R23, R41, R40, R23 ;  /* 0x0000002829177223 */ /* 0x000fe20000000017 */
[----:B------:R-:W-:Y:S01]  /*75b0*/  LOP3.LUT R40, R66, 0xffff0000, RZ, 0xc0, !PT ;  /* 0xffff000042287812 */ /* 0x000fe200078ec0ff */
[C---:B------:R-:W-:Y:S01]  /*75c0*/  FMUL R20, R38.reuse, R24 ;  /* 0x0000001826147220 */ /* 0x040fe20000400000 */
[----:B------:R-:W-:Y:S01]  /*75d0*/  LOP3.LUT R42, R67, 0xffff0000, RZ, 0xc0, !PT ;  /* 0xffff0000432a7812 */ /* 0x000fe200078ec0ff */
[C---:B------:R-:W-:Y:S01]  /*75e0*/  FMUL R21, R38.reuse, R25 ;  /* 0x0000001926157220 */ /* 0x040fe20000400000 */
[----:B------:R-:W-:Y:S01]  /*75f0*/  F2FP.BF16.F32.PACK_AB R100, R17, R16 ;  /* 0x000000101164723e */ /* 0x000fe200000010ff */
[C---:B------:R-:W-:Y:S01]  /*7600*/  FMUL R22, R38.reuse, R26 ;  /* 0x0000001a26167220 */ /* 0x040fe20000400000 */
[----:B------:R-:W-:Y:S01]  /*7610*/  FMUL R27, R38, R27 ;  /* 0x0000001b261b7220 */ /* 0x000fe20000400000 */
[C---:B------:R-:W-:Y:S01]  /*7620*/  FFMA R20, R41.reuse, R43, R20 ;  /* 0x0000002b29147223 */ /* 0x040fe20000000014 */
[C---:B------:R-:W-:Y:S01]  /*7630*/  FFMA R21, R41.reuse, R40, R21 ;  /* 0x0000002829157223 */ /* 0x040fe20000000015 */
[C---:B------:R-:W-:Y:S01]  /*7640*/  FFMA R22, R41.reuse, R45, R22 ;  /* 0x0000002d29167223 */ /* 0x040fe20000000016 */
[----:B------:R-:W-:Y:S01]  /*7650*/  FFMA R27, R41, R42, R27 ;  /* 0x0000002a291b7223 */ /* 0x000fe2000000001b */
[----:B------:R-:W-:Y:S01]  /*7660*/  SHF.L.U32 R40, R72, 0x10, RZ ;  /* 0x0000001048287819 */ /* 0x000fe200000006ff */
[----:B------:R-:W-:Y:S01]  /*7670*/  FMUL R24, R38, R28 ;  /* 0x0000001c26187220 */ /* 0x000fe20000400000 */
[----:B------:R-:W-:Y:S01]  /*7680*/  LOP3.LUT R42, R72, 0xffff0000, RZ, 0xc0, !PT ;  /* 0xffff0000482a7812 */ /* 0x000fe200078ec0ff */
[C---:B------:R-:W-:Y:S01]  /*7690*/  FMUL R25, R38.reuse, R29 ;  /* 0x0000001d26197220 */ /* 0x040fe20000400000 */
[----:B------:R-:W-:Y:S01]  /*76a0*/  SHF.L.U32 R43, R73, 0x10, RZ ;  /* 0x00000010492b7819 */ /* 0x000fe200000006ff */
[C---:B------:R-:W-:Y:S01]  /*76b0*/  FMUL R26, R38.reuse, R30 ;  /* 0x0000001e261a7220 */ /* 0x040fe20000400000 */
[C---:B------:R-:W-:Y:S01]  /*76c0*/  FFMA R24, R41.reuse, R40, R24 ;  /* 0x0000002829187223 */ /* 0x040fe20000000018 */
[----:B------:R-:W-:Y:S01]  /*76d0*/  FFMA R25, R41, R42, R25 ;  /* 0x0000002a29197223 */ /* 0x000fe20000000019 */
[----:B------:R-:W-:Y:S01]  /*76e0*/  LOP3.LUT R40, R73, 0xffff0000, RZ, 0xc0, !PT ;  /* 0xffff000049287812 */ /* 0x000fe200078ec0ff */
[----:B------:R-:W-:Y:S01]  /*76f0*/  FFMA R26, R41, R43, R26 ;  /* 0x0000002b291a7223 */ /* 0x000fe2000000001a */
[----:B------:R-:W-:Y:S01]  /*7700*/  FMUL R31, R38, R31 ;  /* 0x0000001f261f7220 */ /* 0x000fe20000400000 */
[----:B------:R-:W-:Y:S01]  /*7710*/  SHF.L.U32 R43, R74, 0x10, RZ ;  /* 0x000000104a2b7819 */ /* 0x000fe200000006ff */
[----:B------:R-:W-:Y:S01]  /*7720*/  FMUL R28, R38, R32 ;  /* 0x00000020261c7220 */ /* 0x000fe20000400000 */
[----:B------:R-:W-:Y:S01]  /*7730*/  LOP3.LUT R42, R74, 0xffff0000, RZ, 0xc0, !PT ;  /* 0xffff00004a2a7812 */ /* 0x000fe200078ec0ff */
[C---:B------:R-:W-:Y:S01]  /*7740*/  FMUL R29, R38.reuse, R33 ;  /* 0x00000021261d7220 */ /* 0x040fe20000400000 */
[----:B------:R-:W-:Y:S01]  /*7750*/  SHF.L.U32 R45, R75, 0x10, RZ ;  /* 0x000000104b2d7819 */ /* 0x000fe200000006ff */
[C---:B------:R-:W-:Y:S01]  /*7760*/  FMUL R30, R38.reuse, R34 ;  /* 0x00000022261e7220 */ /* 0x040fe20000400000 */
[----:B------:R-:W-:Y:S01]  /*7770*/  FFMA R31, R41, R40, R31 ;  /* 0x00000028291f7223 */ /* 0x000fe2000000001f */
[----:B------:R-:W-:Y:S01]  /*7780*/  FMUL R35, R38, R35 ;  /* 0x0000002326237220 */ /* 0x000fe20000400000 */
[----:B------:R-:W-:Y:S01]  /*7790*/  F2FP.BF16.F32.PACK_AB R101, R23, R18 ;  /* 0x000000121765723e */ /* 0x000fe200000010ff */
[----:B------:R-:W-:Y:S01]  /*77a0*/  FFMA R28, R41, R43, R28 ;  /* 0x0000002b291c7223 */ /* 0x000fe2000000001c */
[----:B------:R-:W-:Y:S01]  /*77b0*/  F2FP.BF16.F32.PACK_AB R102, R21, R20 ;  /* 0x000000141566723e */ /* 0x000fe200000010ff */
[----:B------:R-:W-:Y:S01]  /*77c0*/  FFMA R29, R41, R42, R29 ;  /* 0x0000002a291d7223 */ /* 0x000fe2000000001d */
[----:B------:R-:W-:Y:S01]  /*77d0*/  F2FP.BF16.F32.PACK_AB R103, R27, R22 ;  /* 0x000000161b67723e */ /* 0x000fe200000010ff */
[C---:B------:R-:W-:Y:S01]  /*77e0*/  FFMA R30, R41.reuse, R45, R30 ;  /* 0x0000002d291e7223 */ /* 0x040fe2000000001e */
[----:B------:R-:W-:Y:S01]  /*77f0*/  FFMA R35, R41, R44, R35 ;  /* 0x0000002c29237223 */ /* 0x000fe20000000023 */
[----:B------:R-:W-:Y:S02]  /*7800*/  F2FP.BF16.F32.PACK_AB R104, R25, R24 ;  /* 0x000000181968723e */ /* 0x000fe400000010ff */
[----:B------:R1:W-:Y:S01]  /*7810*/  STS.128 [R92+0x20], R100 ;  /* 0x000020645c007388 */ /* 0x0003e20000000c00 */
[----:B------:R-:W-:Y:S02]  /*7820*/  F2FP.BF16.F32.PACK_AB R105, R31, R26 ;  /* 0x0000001a1f69723e */ /* 0x000fe400000010ff */
[----:B------:R-:W-:Y:S02]  /*7830*/  F2FP.BF16.F32.PACK_AB R106, R29, R28 ;  /* 0x0000001c1d6a723e */ /* 0x000fe400000010ff */
[----:B------:R-:W-:Y:S05]  /*7840*/  F2FP.BF16.F32.PACK_AB R107, R35, R30 ;  /* 0x0000001e236b723e */ /* 0x000fea00000010ff */
[----:B------:R1:W-:Y:S01]  /*7850*/  STS.128 [R88+0x30], R104 ;  /* 0x0000306858007388 */ /* 0x0003e20000000c00 */
[----:B------:R-:W-:Y:S01]  /*7860*/  @!PT LDS RZ, [RZ] ;  /* 0x00000000fffff984 */ /* 0x000fe20000000800 */
[----:B------:R-:W-:Y:S01]  /*7870*/  @!PT LDS RZ, [RZ] ;  /* 0x00000000fffff984 */ /* 0x000fe20000000800 */
[----:B------:R-:W-:Y:S01]  /*7880*/  @!PT LDS RZ, [RZ] ;  /* 0x00000000fffff984 */ /* 0x000fe20000000800 */
[----:B------:R-:W-:Y:S01]  /*7890*/  @!PT LDS RZ, [RZ] ;  /* 0x00000000fffff984 */ /* 0x000fe20000000800 */
[----:B------:R3:W-:Y:S07]  /*78a0*/  MEMBAR.ALL.CTA ;  /* 0x0000000000007992 */ /* 0x0007ee0000008000 */
[----:B---3--:R-:W3:Y:S02]  /*78b0*/  FENCE.VIEW.ASYNC.S ;  /* 0x00000000000073c6 */ /* 0x008ee40000000000 */
[----:B---3--:R-:W-:Y:S06]  /*78c0*/  BAR.SYNC.DEFER_BLOCKING 0x1, 0x80 ;  /* 0x0042000000007b1d */ /* 0x008fec0000010000 */
[----:B------:R-:W-:Y:S05]  /*78d0*/  @P0 BRA `(.L_x_130) ;  /* 0x0000000000280947 */ /* 0x000fea0003800000 */
[----:B------:R-:W3:Y:S01]  /*78e0*/  LDCU.64 UR6, c[0x0][0x348] ;  /* 0x00006900ff0677ac */ /* 0x000ee20008000a00 */
[----:B------:R-:W-:Y:S01]  /*78f0*/  UIADD3 UR4, UPT, UPT, UR44, 0x400, URZ ;  /* 0x000004002c047890 */ /* 0x000fe2000fffe0ff */
[----:B------:R-:W-:Y:S05]  /*7900*/  UMOV UR51, UR36 ;  /* 0x0000002400337c82 */ /* 0x000fea0008000000 */
[----:B------:R-:W-:Y:S04]  /*7910*/  MOV R85, UR4 ;  /* 0x0000000400557c02 */ /* 0x000fe80008000f00 */
[----:B------:R-:W-:Y:S01]  /*7920*/  R2UR UR48, R85 ;  /* 0x00000000553072ca */ /* 0x000fe200000e0000 */
[----:B---3--:R-:W-:Y:S04]  /*7930*/  UIADD3 UR4, UP0, UPT, UR6, 0x680, URZ ;  /* 0x0000068006047890 */ /* 0x008fe8000ff1e0ff */
[----:B------:R-:W-:Y:S09]  /*7940*/  UIADD3.X UR5, UPT, UPT, URZ, UR7, URZ, UP0, !UPT ;  /* 0x00000007ff057290 */ /* 0x000ff200087fe4ff */
[----:B------:R3:W-:Y:S01]  /*7950*/  UTMASTG.3D [UR48], [UR4] ;  /* 0x00000030040073b5 */ /* 0x0007e20008010000 */
[----:B------:R0:W-:Y:S01]  /*7960*/  UTMACMDFLUSH ;  /* 0x00000000000079b7 */ /* 0x0001e20000000000 */
[----:B---3--:R-:W-:Y:S04]  /*7970*/  DEPBAR.LE SB0, 0x1 ;  /* 0x000080400000791a */ /* 0x008fe80000000000 */
.L_x_130:
[----:B------:R-:W-:Y:S05]  /*7980*/  BSYNC.RECONVERGENT B0 ;  /* 0x0000000000007941 */ /* 0x000fea0003800200 */
.L_x_129:
[----:B------:R-:W-:Y:S01]  /*7990*/  BAR.SYNC.DEFER_BLOCKING 0x1, 0x80 ;  /* 0x0042000000007b1d */ /* 0x000fe20000010000 */
[----:B------:R-:W-:Y:S01]  /*79a0*/  ISETP.NE.AND P1, PT, R97, RZ, PT ;  /* 0x000000ff6100720c */ /* 0x000fe20003f25270 */
[----:B------:R-:W-:Y:S01]  /*79b0*/  UISETP.NE.AND UP0, UPT, UR47, URZ, UPT ;  /* 0x000000ff2f00728c */ /* 0x000fe2000bf05270 */
[----:B------:R-:W-:Y:S11]  /*79c0*/  LEA R3, R47, UR44, 0x3 ;  /* 0x0000002c2f037c11 */ /* 0x000ff6000f8e18ff */
[----:B------:R-:W-:Y:S01]  /*79d0*/  @P1 SHF.L.U32 R4, R91, 0x1f, RZ ;  /* 0x0000001f5b041819 */ /* 0x000fe200000006ff */
[----:B------:R-:W-:Y:S06]  /*79e0*/  BRA.U !UP0, `(.L_x_131) ;  /* 0x0000000108247547 */ /* 0x000fec000b800000 */
[----:B------:R-:W3:Y:S01]  /*79f0*/  S2R R0, SR_CgaCtaId ;  /* 0x0000000000007919 */ /* 0x000ee20000008800 */
[----:B------:R-:W-:Y:S01]  /*7a00*/  IMAD.U32 R2, RZ, RZ, UR46 ;  /* 0x0000002eff027e24 */ /* 0x000fe2000f8e00ff */
[----:B------:R-:W-:Y:S04]  /*7a10*/  UIADD3 UR4, UPT, UPT, UR46, 0x1, URZ ;  /* 0x000000012e047890 */ /* 0x000fe8000fffe0ff */
[----:B------:R-:W-:Y:S01]  /*7a20*/  @P1 LEA R2, R2, UR44, 0x3 ;  /* 0x0000002c02021c11 */ /* 0x000fe2000f8e18ff */
[----:B------:R-:W-:Y:S04]  /*7a30*/  UISETP.NE.AND UP0, UPT, UR4, 0x4, UPT ;  /* 0x000000040400788c */ /* 0x000fe8000bf05270 */
[----:B------:R-:W-:Y:S01]  /*7a40*/  @P1 VIADD R5, R2, 0x120 ;  /* 0x0000012002051836 */ /* 0x000fe20000000000 */
[----:B------:R-:W-:Y:S04]  /*7a50*/  USEL UR46, UR4, URZ, UP0 ;  /* 0x000000ff042e7287 */ /* 0x000fe80008000000 */
[----:B---3--:R-:W-:Y:S04]  /*7a60*/  @P1 PRMT R0, R0, 0x654, R5 ;  /* 0x0000065400001816 */ /* 0x008fe80000000005 */
[----:B------:R3:W-:Y:S04]  /*7a70*/  @P1 SYNCS.ARRIVE.TRANS64.RED.A1T0 RZ, [R0+URZ], RZ ;  /* 0x000000ff00ff19a7 */ /* 0x0007e800081004ff */
.L_x_131:
[----:B------:R-:W4:Y:S01]  /*7a80*/  @P1 SYNCS.PHASECHK.TRANS64.TRYWAIT P0, [R3+URZ+0x100], R4 ;  /* 0x00010004030015a7 */ /* 0x000f2200080011ff */
[----:B------:R-:W-:Y:S01]  /*7a90*/  BSSY B1, `(.L_x_132) ;  /* 0x0000016000017945 */ /* 0x000fe20003800000 */
[----:B----4-:R-:W-:Y:S03]  /*7aa0*/  @P1 SEL R46, RZ, 0x1, !P0 ;  /* 0x00000001ff2e1807 */ /* 0x010fe60004000000 */
[----:B------:R-:W-:Y:S05]  /*7ab0*/  @!P1 BRA `(.L_x_133) ;  /* 0x00000000004c9947 */ /* 0x000fea0003800000 */
[----:B------:R-:W-:Y:S01]  /*7ac0*/  ISETP.NE.AND P0, PT, R46, RZ, PT ;  /* 0x000000ff2e00720c */ /* 0x000fe20003f05270 */
[----:B------:R-:W-:Y:S01]  /*7ad0*/  BSSY B0, `(.L_x_134) ;  /* 0x000000b000007945 */ /* 0x000fe20003800000 */
[----:B------:R-:W-:Y:S11]  /*7ae0*/  ISETP.NE.AND P1, PT, R60, RZ, PT ;  /* 0x000000ff3c00720c */ /* 0x000ff60003f25270 */
[----:B------:R-:W-:Y:S02]  /*7af0*/  @!UPT UIADD3 URZ, UPT, UPT, URZ, URZ, URZ ;  /* 0x000000fffffff290 */ /* 0x000fe4000fffe0ff */
[C---:B------:R-:W-:Y:S01]  /*7b00*/  @P1 IMAD R6, R47.reuse, 0x2000, R94 ;  /* 0x000020002f061824 */ /* 0x040fe200078e025e */
[C---:B------:R-:W-:Y:S01]  /*7b10*/  @P1 LEA R4, R47.reuse, R92, 0xd ;  /* 0x0000005c2f041211 */ /* 0x040fe200078e68ff */
[C---:B------:R-:W-:Y:S02]  /*7b20*/  @P1 IMAD R5, R47.reuse, 0x2000, R93 ;  /* 0x000020002f051824 */ /* 0x040fe400078e025d */
[----:B------:R-:W-:Y:S01]  /*7b30*/  @P1 IMAD R2, R47, 0x2000, R88 ;  /* 0x000020002f021824 */ /* 0x000fe200078e0258 */
[----:B------:R-:W-:Y:S06]  /*7b40*/  @P0 BRA `(.L_x_135) ;  /* 0x00000000000c0947 */ /* 0x000fec0003800000 */
[----:B---3--:R-:W-:Y:S04]  /*7b50*/  SHF.L.U32 R0, R91, 0x1f, RZ ;  /* 0x0000001f5b007819 */ /* 0x008fe800000006ff */
[----:B------:R-:W3:Y:S02]  /*7b60*/  SYNCS.PHASECHK.TRANS64.TRYWAIT P0, [R3+URZ+0x100], R0 ;  /* 0x00010000030075a7 */ /* 0x000ee400080011ff */
[----:B---3--:R-:W-:Y:S05]  /*7b70*/  @!P0 BRA `(.L_x_136) ;  /* 0x0000003400e88947 */ /* 0x008fea0003800000 */
.L_x_135:
[----:B------:R-:W-:Y:S05]  /*7b80*/  BSYNC B0 ;  /* 0x0000000000007941 */ /* 0x000fea0003800000 */
.L_x_134:
[----:B------:R-:W-:Y:S02]  /*7b90*/  ISETP.NE.AND P0, PT, R60, RZ, PT ;  /* 0x000000ff3c00720c */ /* 0x000fe40003f05270 */
[----:B------:R-:W-:Y:S11]  /*7ba0*/  IADD3 R47, PT, PT, R47, 0x1, RZ ;  /* 0x000000012f2f7810 */ /* 0x000ff60007ffe0ff */
[----:B------:R4:W1:Y:S04]  /*7bb0*/  @P0 LDS.128 R48, [R6] ;  /* 0x0000000006300984 */ /* 0x0008680000000c00 */
[----:B------:R4:W1:Y:S04]  /*7bc0*/  @P0 LDS.128 R56, [R5+0x10] ;  /* 0x0000100005380984 */ /* 0x0008680000000c00 */
[----:B------:R4:W1:Y:S04]  /*7bd0*/  @P0 LDS.128 R64, [R4+0x20] ;  /* 0x0000200004400984 */ /* 0x0008680000000c00 */
[----:B------:R4:W1:Y:S02]  /*7be0*/  @P0 LDS.128 R72, [R2+0x30] ;  /* 0x0000300002480984 */ /* 0x0008640000000c00 */
.L_x_133:
[----:B------:R-:W-:Y:S05]  /*7bf0*/  BSYNC B1 ;  /* 0x0000000000017941 */ /* 0x000fea0003800000 */
.L_x_132:
[----:B---3--:R-:W-:Y:S05]  /*7c00*/  VIADD R0, R39, 0x20 ;  /* 0x0000002027007836 */ /* 0x008fea0000000000 */
[----:B------:R-:W-:Y:S04]  /*7c10*/  SHF.R.U32.HI R0, RZ, 0x15, R0 ;  /* 0x00000015ff007819 */ /* 0x000fe80000011600 */
[----:B------:R-:W-:Y:S11]  /*7c20*/  LOP3.LUT P0, RZ, R0, 0x3, R81, 0x48, !PT ;  /* 0x0000000300ff7812 */ /* 0x000ff60007804851 */
[----:B------:R-:W-:Y:S02]  /*7c30*/  @!UPT UIADD3 URZ, UPT, UPT, URZ, URZ, URZ ;  /* 0x000000fffffff290 */ /* 0x000fe4000fffe0ff */
[----:B------:R-:W-:Y:S05]  /*7c40*/  @!P0 BRA `(.L_x_137) ;  /* 0x0000000000408947 */ /* 0x000fea0003800000 */
[----:B------:R-:W3:Y:S01]  /*7c50*/  LDCU.64 UR8, c[0x4][0x70] ;  /* 0x01000e00ff0877ac */ /* 0x000ee20008000a00 */
[----:B------:R-:W-:Y:S01]  /*7c60*/  MOV R3, 0x0 ;  /* 0x0000000000037802 */ /* 0x000fe20000000f00 */
[----:B------:R-:W-:Y:S02]  /*7c70*/  HFMA2 R12, -RZ, RZ, 0, 5.9604644775390625e-08 ;  /* 0x00000001ff0c7431 */ /* 0x000fe400000001ff */
[----:B------:R-:W-:Y:S02]  /*7c80*/  IMAD.MOV.U32 R8, RZ, RZ, 0x192 ;  /* 0x00000192ff087424 */ /* 0x000fe400078e00ff */
[----:B------:R-:W-:Y:S01]  /*7c90*/  IMAD.MOV.U32 R13, RZ, RZ, RZ ;  /* 0x000000ffff0d7224 */ /* 0x000fe200078e00ff */
[----:B------:R-:W5:Y:S01]  /*7ca0*/  LDCU.64 UR6, c[0x4][0x78] ;  /* 0x01000f00ff0677ac */ /* 0x000f620008000a00 */
[----:B----4-:R-:W4:Y:S01]  /*7cb0*/  LDC.64 R2, c[0x4][R3] ;  /* 0x0100000003027b82 */ /* 0x010f220000000a00 */
[----:B------:R-:W2:Y:S01]  /*7cc0*/  LDCU.64 UR4, c[0x4][0x10] ;  /* 0x01000200ff0477ac */ /* 0x000ea20008000a00 */
[----:B---3--:R-:W-:Y:S01]  /*7cd0*/  MOV R5, UR9 ;  /* 0x0000000900057c02 */ /* 0x008fe20008000f00 */
[----:B------:R-:W-:Y:S01]  /*7ce0*/  IMAD.U32 R4, RZ, RZ, UR8 ;  /* 0x00000008ff047e24 */ /* 0x000fe2000f8e00ff */
[----:B-----5:R-:W-:Y:S01]  /*7cf0*/  MOV R7, UR7 ;  /* 0x0000000700077c02 */ /* 0x020fe20008000f00 */
[----:B------:R-:W-:Y:S01]  /*7d00*/  IMAD.U32 R6, RZ, RZ, UR6 ;  /* 0x00000006ff067e24 */ /* 0x000fe2000f8e00ff */
[----:B--2---:R-:W-:Y:S01]  /*7d10*/  MOV R11, UR5 ;  /* 0x00000005000b7c02 */ /* 0x004fe20008000f00 */
[----:B------:R-:W-:Y:S02]  /*7d20*/  IMAD.U32 R10, RZ, RZ, UR4 ;  /* 0x00000004ff0a7e24 */ /* 0x000fe4000f8e00ff */
[----:B------:R-:W-:Y:S07]  /*7d30*/  LEPC R20, `(.L_x_137) ;  /* 0x000000001014794e */ /* 0x000fee0000000000 */
[----:B-1--4-:R-:W-:Y:S05]  /*7d40*/  CALL.ABS.NOINC R2 ;  /* 0x0000000002007343 */ /* 0x012fea0003c00000 */
.L_x_137:
[C---:B-1----:R-:W-:Y:S01]  /*7d50*/  SHF.L.U32 R40, R48.reuse, 0x10, RZ ;  /* 0x0000001030287819 */ /* 0x042fe200000006ff */
[----:B------:R-:W-:Y:S05]  /*7d60*/  WARPSYNC.ALL ;  /* 0x0000000000007948 */ /* 0x000fea0003800000 */
[----:B------:R-:W-:Y:S01]  /*7d70*/  R2UR UR4, R39 ;  /* 0x00000000270472ca */ /* 0x000fe200000e0000 */
[----:B------:R-:W1:Y:S01]  /*7d80*/  S2R R99, SR_CgaCtaId ;  /* 0x0000000000637919 */ /* 0x000e620000008800 */
[----:B------:R-:W-:Y:S01]  /*7d90*/  LOP3.LUT R43, R48, 0xffff0000, RZ, 0xc0, !PT ;  /* 0xffff0000302b7812 */ /* 0x000fe200078ec0ff */
[----:B------:R-:W-:Y:S01]  /*7da0*/  BSSY.RECONVERGENT B0, `(.L_x_138) ;  /* 0x000008e000007945 */ /* 0x000fe20003800200 */
[----:B------:R-:W-:Y:S02]  /*7db0*/  LOP3.LUT R42, R49, 0xffff0000, RZ, 0xc0, !PT ;  /* 0xffff0000312a7812 */ /* 0x000fe400078ec0ff */
[----:B------:R-:W-:Y:S02]  /*7dc0*/  LOP3.LUT R44, R50, 0xffff0000, RZ, 0xc0, !PT ;  /* 0xffff0000322c7812 */ /* 0x000fe400078ec0ff */
[----:B------:R-:W-:Y:S02]  /*7dd0*/  SHF.L.U32 R45, R59, 0x10, RZ ;  /* 0x000000103b2d7819 */ /* 0x000fe400000006ff */
[----:B------:R-:W-:Y:S02]  /*7de0*/  ISETP.NE.AND P6, PT, R97, RZ, PT ;  /* 0x000000ff6100720c */ /* 0x000fe40003fc5270 */
[----:B------:R-:W-:Y:S01]  /*7df0*/  ISETP.NE.AND P0, PT, R96, RZ, PT ;  /* 0x000000ff6000720c */ /* 0x000fe20003f05270 */
[----:B----4-:R-:W3:Y:S01]  /*7e00*/  LDTM.x32 R4, tmem[UR4+0x20] ;  /* 0x00002004000479ee */ /* 0x010ee200082c0000 */
[----:B------:R-:W-:Y:S02]  /*7e10*/  MOV R61, UR46 ;  /* 0x0000002e003d7c02 */ /* 0x000fe40008000f00 */
[----:B------:R-:W-:Y:S07]  /*7e20*/  LEA R62, R47, UR44, 0x3 ;  /* 0x0000002c2f3e7c11 */ /* 0x000fee000f8e18ff */
[----:B------:R-:W-:Y:S04]  /*7e30*/  @P6 LEA R61, R61, UR44, 0x3 ;  /* 0x0000002c3d3d6c11 */ /* 0x000fe8000f8e18ff */
[----:B------:R-:W-:Y:S02]  /*7e40*/  @P6 IADD3 R104, PT, PT, R61, 0x120, RZ ;  /* 0x000001203d686810 */ /* 0x000fe40007ffe0ff */
[----:B------:R-:W-:Y:S02]  /*7e50*/  @P6 SHF.L.U32 R61, R91, 0x1f, RZ ;  /* 0x0000001f5b3d6819 */ /* 0x000fe400000006ff */
[----:B-1----:R-:W-:Y:S01]  /*7e60*/  @P6 PRMT R104, R99, 0x654, R104 ;  /* 0x0000065463686816 */ /* 0x002fe20000000068 */
[C---:B---3--:R-:W-:Y:S01]  /*7e70*/  FMUL R0, R38.reuse, R4 ;  /* 0x0000000426007220 */ /* 0x048fe20000400000 */
[C---:B------:R-:W-:Y:S01]  /*7e80*/  FMUL R2, R38.reuse, R5 ;  /* 0x0000000526027220 */ /* 0x040fe20000400000 */
[C---:B------:R-:W-:Y:S01]  /*7e90*/  FMUL R3, R38.reuse, R6 ;  /* 0x0000000626037220 */ /* 0x040fe20000400000 */
[C---:B------:R-:W-:Y:S01]  /*7ea0*/  FMUL R7, R38.reuse, R7 ;  /* 0x0000000726077220 */ /* 0x040fe20000400000 */
[----:B------:R-:W-:Y:S01]  /*7eb0*/  FFMA R0, R41, R40, R0 ;  /* 0x0000002829007223 */ /* 0x000fe20000000000 */
[----:B------:R-:W-:Y:S01]  /*7ec0*/  SHF.L.U32 R40, R49, 0x10, RZ ;  /* 0x0000001031287819 */ /* 0x000fe200000006ff */
[----:B------:R-:W-:Y:S01]  /*7ed0*/  FFMA R2, R41, R43, R2 ;  /* 0x0000002b29027223 */ /* 0x000fe20000000002 */
[----:B------:R-:W-:Y:S01]  /*7ee0*/  SHF.L.U32 R43, R51, 0x10, RZ ;  /* 0x00000010332b7819 */ /* 0x000fe200000006ff */
[C---:B------:R-:W-:Y:S01]  /*7ef0*/  FMUL R4, R38.reuse, R8 ;  /* 0x0000000826047220 */ /* 0x040fe20000400000 */
[----:B------:R-:W-:Y:S01]  /*7f00*/  FMUL R5, R38, R9 ;  /* 0x0000000926057220 */ /* 0x000fe20000400000 */
[C---:B------:R-:W-:Y:S01]  /*7f10*/  FFMA R3, R41.reuse, R40, R3 ;  /* 0x0000002829037223 */ /* 0x040fe20000000003 */
[----:B------:R-:W-:Y:S01]  /*7f20*/  SHF.L.U32 R40, R50, 0x10, RZ ;  /* 0x0000001032287819 */ /* 0x000fe200000006ff */
[----:B------:R-:W-:Y:S01]  /*7f30*/  FFMA R7, R41, R42, R7 ;  /* 0x0000002a29077223 */ /* 0x000fe20000000007 */
[----:B------:R-:W-:Y:S01]  /*7f40*/  LOP3.LUT R42, R51, 0xffff0000, RZ, 0xc0, !PT ;  /* 0xffff0000332a7812 */ /* 0x000fe200078ec0ff */
[----:B------:R-:W-:Y:S01]  /*7f50*/  FMUL R6, R38, R10 ;  /* 0x0000000a26067220 */ /* 0x000fe20000400000 */
[----:B------:R-:W-:Y:S01]  /*7f60*/  F2FP.BF16.F32.PACK_AB R52, R2, R0 ;  /* 0x000000000234723e */ /* 0x000fe200000010ff */
        /* <DEDUP_REMOVED lines=18> */
[C---:B------:R-:W-:Y:S01]  /*8090*/  LOP3.LUT R42, R58.reuse, 0xffff0000, RZ, 0xc0, !PT ;  /* 0xffff00003a2a7812 */ /* 0x040fe200078ec0ff */
[----:B------:R-:W-:Y:S01]  /*80a0*/  FFMA R10, R41, R43, R10 ;  /* 0x0000002b290a7223 */ /* 0x000fe2000000000a */
[----:B------:R-:W-:Y:S01]  /*80b0*/  SHF.L.U32 R43, R58, 0x10, RZ ;  /* 0x000000103a2b7819 */ /* 0x000fe200000006ff */
[C---:B------:R-:W-:Y:S01]  /*80c0*/  FMUL R15, R38.reuse, R15 ;  /* 0x0000000f260f7220 */ /* 0x040fe20000400000 */
[----:B------:R-:W-:Y:S01]  /*80d0*/  F2FP.BF16.F32.PACK_AB R68, R9, R8 ;  /* 0x000000080944723e */ /* 0x000fe200000010ff */
[C---:B------:R-:W-:Y:S01]  /*80e0*/  FMUL R12, R38.reuse, R16 ;  /* 0x00000010260c7220 */ /* 0x040fe20000400000 */
[----:B------:R-:W-:Y:S01]  /*80f0*/  FMUL R13, R38, R17 ;  /* 0x00000011260d7220 */ /* 0x000fe20000400000 */
[----:B------:R-:W-:Y:S01]  /*8100*/  FFMA R15, R41, R40, R15 ;  /* 0x00000028290f7223 */ /* 0x000fe2000000000f */
[----:B------:R-:W-:Y:S01]  /*8110*/  LOP3.LUT R40, R59, 0xffff0000, RZ, 0xc0, !PT ;  /* 0xffff00003b287812 */ /* 0x000fe200078ec0ff */
[----:B------:R-:W-:Y:S01]  /*8120*/  FFMA R12, R41, R43, R12 ;  /* 0x0000002b290c7223 */ /* 0x000fe2000000000c */
[----:B------:R-:W-:Y:S01]  /*8130*/  SHF.L.U32 R43, R64, 0x10, RZ ;  /* 0x00000010402b7819 */ /* 0x000fe200000006ff */
[----:B------:R-:W-:Y:S01]  /*8140*/  FMUL R14, R38, R18 ;  /* 0x00000012260e7220 */ /* 0x000fe20000400000 */
[----:B------:R-:W-:Y:S01]  /*8150*/  F2FP.BF16.F32.PACK_AB R69, R15, R10 ;  /* 0x0000000a0f45723e */ /* 0x000fe200000010ff */
[----:B------:R1:W-:Y:S01]  /*8160*/  STS.128 [R94+0x2000], R52 ;  /* 0x002000345e007388 */ /* 0x0003e20000000c00 */
[----:B------:R-:W-:Y:S01]  /*8170*/  FFMA R13, R41, R42, R13 ;  /* 0x0000002a290d7223 */ /* 0x000fe2000000000d */
[----:B------:R-:W-:Y:S01]  /*8180*/  LOP3.LUT R42, R64, 0xffff0000, RZ, 0xc0, !PT ;  /* 0xffff0000402a7812 */ /* 0x000fe200078ec0ff */
[C---:B------:R-:W-:Y:S01]  /*8190*/  FMUL R19, R38.reuse, R19 ;  /* 0x0000001326137220 */ /* 0x040fe20000400000 */
[C---:B------:R-:W-:Y:S01]  /*81a0*/  FMUL R16, R38.reuse, R20 ;  /* 0x0000001426107220 */ /* 0x040fe20000400000 */
[C---:B------:R-:W-:Y:S01]  /*81b0*/  FMUL R17, R38.reuse, R21 ;  /* 0x0000001526117220 */ /* 0x040fe20000400000 */
[----:B------:R-:W-:Y:S01]  /*81c0*/  F2FP.BF16.F32.PACK_AB R70, R13, R12 ;  /* 0x0000000c0d46723e */ /* 0x000fe200000010ff */
[----:B------:R-:W-:Y:S01]  /*81d0*/  FFMA R14, R41, R45, R14 ;  /* 0x0000002d290e7223 */ /* 0x000fe2000000000e */
[----:B------:R-:W-:Y:S01]  /*81e0*/  SHF.L.U32 R45, R65, 0x10, RZ ;  /* 0x00000010412d7819 */ /* 0x000fe200000006ff */
[----:B------:R-:W-:Y:S01]  /*81f0*/  FFMA R19, R41, R40, R19 ;  /* 0x0000002829137223 */ /* 0x000fe20000000013 */
[----:B------:R-:W-:Y:S01]  /*8200*/  LOP3.LUT R40, R65, 0xffff0000, RZ, 0xc0, !PT ;  /* 0xffff000041287812 */ /* 0x000fe200078ec0ff */
[----:B------:R-:W-:Y:S01]  /*8210*/  FFMA R16, R41, R43, R16 ;  /* 0x0000002b29107223 */ /* 0x000fe20000000010 */
[----:B------:R-:W-:Y:S01]  /*8220*/  SHF.L.U32 R43, R67, 0x10, RZ ;  /* 0x00000010432b7819 */ /* 0x000fe200000006ff */
[C---:B------:R-:W-:Y:S01]  /*8230*/  FMUL R18, R38.reuse, R22 ;  /* 0x0000001626127220 */ /* 0x040fe20000400000 */
[----:B------:R-:W-:Y:S01]  /*8240*/  F2FP.BF16.F32.PACK_AB R71, R19, R14 ;  /* 0x0000000e1347723e */ /* 0x000fe200000010ff */
[C---:B------:R-:W-:Y:S01]  /*8250*/  FFMA R17, R41.reuse, R42, R17 ;  /* 0x0000002a29117223 */ /* 0x040fe20000000011 */
[----:B------:R-:W-:Y:S01]  /*8260*/  FMUL R23, R38, R23 ;  /* 0x0000001726177220 */ /* 0x000fe20000400000 */
[----:B------:R-:W-:Y:S01]  /*8270*/  SHF.L.U32 R42, R66, 0x10, RZ ;  /* 0x00000010422a7819 */ /* 0x000fe200000006ff */
[----:B------:R-:W-:Y:S01]  /*8280*/  FMUL R20, R38, R24 ;  /* 0x0000001826147220 */ /* 0x000fe20000400000 */
[----:B------:R3:W-:Y:S01]  /*8290*/  STS.128 [R93+0x2010], R68 ;  /* 0x002010445d007388 */ /* 0x0007e20000000c00 */
[----:B------:R-:W-:Y:S01]  /*82a0*/  FFMA R18, R41, R45, R18 ;  /* 0x0000002d29127223 */ /* 0x000fe20000000012 */
[----:B------:R-:W-:Y:S01]  /*82b0*/  SHF.L.U32 R45, R75, 0x10, RZ ;  /* 0x000000104b2d7819 */ /* 0x000fe200000006ff */
[C---:B------:R-:W-:Y:S01]  /*82c0*/  FFMA R23, R41.reuse, R40, R23 ;  /* 0x0000002829177223 */ /* 0x040fe20000000017 */
[----:B------:R-:W-:Y:S01]  /*82d0*/  LOP3.LUT R40, R66, 0xffff0000, RZ, 0xc0, !PT ;  /* 0xffff000042287812 */ /* 0x000fe200078ec0ff */
[----:B------:R-:W-:Y:S01]  /*82e0*/  FFMA R20, R41, R42, R20 ;  /* 0x0000002a29147223 */ /* 0x000fe20000000014 */
[----:B------:R-:W-:Y:S01]  /*82f0*/  LOP3.LUT R42, R67, 0xffff0000, RZ, 0xc0, !PT ;  /* 0xffff0000432a7812 */ /* 0x000fe200078ec0ff */
[C---:B------:R-:W-:Y:S01]  /*8300*/  FMUL R21, R38.reuse, R25 ;  /* 0x0000001926157220 */ /* 0x040fe20000400000 */
[C---:B------:R-:W-:Y:S01]  /*8310*/  FMUL R22, R38.reuse, R26 ;  /* 0x0000001a26167220 */ /* 0x040fe20000400000 */
[C---:B------:R-:W-:Y:S01]  /*8320*/  FMUL R27, R38.reuse, R27 ;  /* 0x0000001b261b7220 */ /* 0x040fe20000400000 */
[----:B------:R-:W-:Y:S01]  /*8330*/  FMUL R24, R38, R28 ;  /* 0x0000001c26187220 */ /* 0x000fe20000400000 */
        /* <DEDUP_REMOVED lines=8> */
[----:B------:R-:W-:Y:S01]  /*83c0*/  FFMA R24, R41, R40, R24 ;  /* 0x0000002829187223 */ /* 0x000fe20000000018 */
[----:B------:R-:W-:Y:S01]  /*83d0*/  LOP3.LUT R40, R73, 0xffff0000, RZ, 0xc0, !PT ;  /* 0xffff000049287812 */ /* 0x000fe200078ec0ff */
[C---:B------:R-:W-:Y:S01]  /*83e0*/  FFMA R25, R41.reuse, R42, R25 ;  /* 0x0000002a29197223 */ /* 0x040fe20000000019 */
[----:B------:R-:W-:Y:S01]  /*83f0*/  FMUL R31, R38, R31 ;  /* 0x0000001f261f7220 */ /* 0x000fe20000400000 */
[C---:B------:R-:W-:Y:S01]  /*8400*/  FFMA R26, R41.reuse, R43, R26 ;  /* 0x0000002b291a7223 */ /* 0x040fe2000000001a */
[----:B------:R-:W-:Y:S01]  /*8410*/  SHF.L.U32 R43, R74, 0x10, RZ ;  /* 0x000000104a2b7819 */ /* 0x000fe200000006ff */
[----:B------:R-:W-:Y:S01]  /*8420*/  FMUL R28, R38, R32 ;  /* 0x00000020261c7220 */ /* 0x000fe20000400000 */
[----:B------:R-:W-:Y:S01]  /*8430*/  LOP3.LUT R42, R74, 0xffff0000, RZ, 0xc0, !PT ;  /* 0xffff00004a2a7812 */ /* 0x000fe200078ec0ff */
[C---:B------:R-:W-:Y:S01]  /*8440*/  FMUL R29, R38.reuse, R33 ;  /* 0x00000021261d7220 */ /* 0x040fe20000400000 */
[C---:B------:R-:W-:Y:S01]  /*8450*/  FMUL R30, R38.reuse, R34 ;  /* 0x00000022261e7220 */ /* 0x040fe20000400000 */
[----:B------:R-:W-:Y:S01]  /*8460*/  FFMA R31, R41, R40, R31 ;  /* 0x00000028291f7223 */ /* 0x000fe2000000001f */
[----:B------:R-:W-:Y:S01]  /*8470*/  FMUL R35, R38, R35 ;  /* 0x0000002326237220 */ /* 0x000fe20000400000 */
[----:B-1----:R-:W-:Y:S01]  /*8480*/  F2FP.BF16.F32.PACK_AB R52, R17, R16 ;  /* 0x000000101134723e */ /* 0x002fe200000010ff */
[----:B------:R-:W-:Y:S01]  /*8490*/  FFMA R28, R41, R43, R28 ;  /* 0x0000002b291c7223 */ /* 0x000fe2000000001c */
[----:B------:R-:W-:Y:S01]  /*84a0*/  F2FP.BF16.F32.PACK_AB R53, R23, R18 ;  /* 0x000000121735723e */ /* 0x000fe200000010ff */
[----:B------:R-:W-:Y:S01]  /*84b0*/  FFMA R29, R41, R42, R29 ;  /* 0x0000002a291d7223 */ /* 0x000fe2000000001d */
[----:B------:R-:W-:Y:S01]  /*84c0*/  F2FP.BF16.F32.PACK_AB R54, R21, R20 ;  /* 0x000000141536723e */ /* 0x000fe200000010ff */
[----:B------:R-:W-:Y:S01]  /*84d0*/  FFMA R30, R41, R45, R30 ;  /* 0x0000002d291e7223 */ /* 0x000fe2000000001e */
[----:B------:R-:W-:Y:S01]  /*84e0*/  F2FP.BF16.F32.PACK_AB R55, R27, R22 ;  /* 0x000000161b37723e */ /* 0x000fe200000010ff */
[----:B------:R-:W-:Y:S01]  /*84f0*/  FFMA R35, R41, R44, R35 ;  /* 0x0000002c29237223 */ /* 0x000fe20000000023 */
[----:B------:R-:W-:Y:S02]  /*8500*/  F2FP.BF16.F32.PACK_AB R100, R25, R24 ;  /* 0x000000181964723e */ /* 0x000fe400000010ff */
[----:B------:R-:W-:Y:S01]  /*8510*/  F2FP.BF16.F32.PACK_AB R101, R31, R26 ;  /* 0x0000001a1f65723e */ /* 0x000fe200000010ff */
[----:B------:R3:W-:Y:S01]  /*8520*/  STS.128 [R92+0x2020], R52 ;  /* 0x002020345c007388 */ /* 0x0007e20000000c00 */
        /* <DEDUP_REMOVED lines=8> */
[----:B-1----:R-:W1:Y:S02]  /*85b0*/  FENCE.VIEW.ASYNC.S ;  /* 0x00000000000073c6 */ /* 0x002e640000000000 */
[----:B-1----:R-:W-:Y:S06]  /*85c0*/  BAR.SYNC.DEFER_BLOCKING 0x1, 0x80 ;  /* 0x0042000000007b1d */ /* 0x002fec0000010000 */
[----:B------:R-:W-:Y:S05]  /*85d0*/  @P0 BRA `(.L_x_139) ;  /* 0x0000000000280947 */ /* 0x000fea0003800000 */
[----:B------:R-:W1:Y:S01]  /*85e0*/  LDCU.64 UR6, c[0x0][0x348] ;  /* 0x00006900ff0677ac */ /* 0x000e620008000a00 */
[----:B------:R-:W-:Y:S02]  /*85f0*/  UIADD3 UR9, UPT, UPT, UR49, 0x20, URZ ;  /* 0x0000002031097890 */ /* 0x000fe4000fffe0ff */
[----:B------:R-:W-:Y:S01]  /*8600*/  UIADD3 UR8, UPT, UPT, UR44, 0x2400, URZ ;  /* 0x000024002c087890 */ /* 0x000fe2000fffe0ff */
[----:B------:R-:W-:Y:S01]  /*8610*/  UMOV UR10, UR50 ;  /* 0x00000032000a7c82 */ /* 0x000fe20008000000 */
[----:B------:R-:W-:Y:S01]  /*8620*/  UMOV UR11, UR36 ;  /* 0x00000024000b7c82 */ /* 0x000fe20008000000 */
[----:B-1----:R-:W-:Y:S04]  /*8630*/  UIADD3 UR4, UP0, UPT, UR6, 0x680, URZ ;  /* 0x0000068006047890 */ /* 0x002fe8000ff1e0ff */
[----:B------:R-:W-:Y:S09]  /*8640*/  UIADD3.X UR5, UPT, UPT, URZ, UR7, URZ, UP0, !UPT ;  /* 0x00000007ff057290 */ /* 0x000ff200087fe4ff */
[----:B------:R1:W-:Y:S01]  /*8650*/  UTMASTG.3D [UR8], [UR4] ;  /* 0x00000008040073b5 */ /* 0x0003e20008010000 */
[----:B------:R0:W-:Y:S01]  /*8660*/  UTMACMDFLUSH ;  /* 0x00000000000079b7 */ /* 0x0001e20000000000 */
[----:B-1----:R-:W-:Y:S04]  /*8670*/  DEPBAR.LE SB0, 0x1 ;  /* 0x000080400000791a */ /* 0x002fe80000000000 */
.L_x_139:
[----:B------:R-:W-:Y:S05]  /*8680*/  BSYNC.RECONVERGENT B0 ;  /* 0x0000000000007941 */ /* 0x000fea0003800200 */
.L_x_138:
[----:B------:R-:W-:Y:S01]  /*8690*/  BAR.SYNC.DEFER_BLOCKING 0x1, 0x80 ;  /* 0x0042000000007b1d */ /* 0x000fe20000010000 */
[----:B------:R-:W-:Y:S04]  /*86a0*/  UIADD3 UR4, UPT, UPT, UR46, 0x1, URZ ;  /* 0x000000012e047890 */ /* 0x000fe8000fffe0ff */
[----:B------:R-:W-:Y:S04]  /*86b0*/  UISETP.NE.AND UP0, UPT, UR4, 0x4, UPT ;  /* 0x000000040400788c */ /* 0x000fe8000bf05270 */
[----:B------:R-:W-:Y:S01]  /*86c0*/  USEL UR45, UR4, URZ, UP0 ;  /* 0x000000ff042d7287 */ /* 0x000fe20008000000 */
[----:B------:R1:W-:Y:S01]  /*86d0*/  @P6 SYNCS.ARRIVE.TRANS64.RED.A1T0 RZ, [R104+URZ], RZ ;  /* 0x000000ff68ff69a7 */ /* 0x0003e200081004ff */
[----:B------:R-:W-:Y:S01]  /*86e0*/  BSSY B1, `(.L_x_140) ;  /* 0x0000017000017945 */ /* 0x000fe20003800000 */
[----:B------:R-:W4:Y:S02]  /*86f0*/  @P6 SYNCS.PHASECHK.TRANS64.TRYWAIT P0, [R62+URZ+0x100], R61 ;  /* 0x0001003d3e0065a7 */ /* 0x000f2400080011ff */
[----:B----4-:R-:W-:Y:S01]  /*8700*/  @P6 SEL R46, RZ, 0x1, !P0 ;  /* 0x00000001ff2e6807 */ /* 0x010fe20004000000 */
[----:B-1----:R-:W-:Y:S06]  /*8710*/  @!P6 BRA `(.L_x_141) ;  /* 0x00000000004ce947 */ /* 0x002fec0003800000 */
        /* <DEDUP_REMOVED lines=9> */
[----:B------:R-:W-:Y:S04]  /*87b0*/  SHF.L.U32 R5, R91, 0x1f, RZ ;  /* 0x0000001f5b057819 */ /* 0x000fe800000006ff */
[----:B------:R-:W1:Y:S02]  /*87c0*/  SYNCS.PHASECHK.TRANS64.TRYWAIT P0, [R62+URZ+0x100], R5 ;  /* 0x000100053e0075a7 */ /* 0x000e6400080011ff */
[----:B-1----:R-:W-:Y:S05]  /*87d0*/  @!P0 BRA `(.L_x_144) ;  /* 0x0000002800e48947 */ /* 0x002fea0003800000 */
.L_x_143:
[----:B------:R-:W-:Y:S05]  /*87e0*/  BSYNC B0 ;  /* 0x0000000000007941 */ /* 0x000fea0003800000 */
.L_x_142:
[----:B------:R-:W-:Y:S02]  /*87f0*/  ISETP.NE.AND P0, PT, R60, RZ, PT ;  /* 0x000000ff3c00720c */ /* 0x000fe40003f05270 */
[----:B------:R-:W-:Y:S11]  /*8800*/  IADD3 R47, PT, PT, R47, 0x1, RZ ;  /* 0x000000012f2f7810 */ /* 0x000ff60007ffe0ff */
[----:B------:R4:W1:Y:S04]  /*8810*/  @P0 LDS.128 R48, [R4] ;  /* 0x0000000004300984 */ /* 0x0008680000000c00 */
[----:B------:R4:W1:Y:S04]  /*8820*/  @P0 LDS.128 R56, [R3+0x10] ;  /* 0x0000100003380984 */ /* 0x0008680000000c00 */
[----:B------:R4:W1:Y:S04]  /*8830*/  @P0 LDS.128 R64, [R2+0x20] ;  /* 0x0000200002400984 */ /* 0x0008680000000c00 */
[----:B------:R4:W1:Y:S02]  /*8840*/  @P0 LDS.128 R72, [R0+0x30] ;  /* 0x0000300000480984 */ /* 0x0008640000000c00 */
.L_x_141:
[----:B------:R-:W-:Y:S05]  /*8850*/  BSYNC B1 ;  /* 0x0000000000017941 */ /* 0x000fea0003800000 */
.L_x_140:
[----:B----4-:R-:W-:Y:S05]  /*8860*/  VIADD R0, R39, 0x40 ;  /* 0x0000004027007836 */ /* 0x010fea0000000000 */
[----:B------:R-:W-:Y:S04]  /*8870*/  SHF.R.U32.HI R0, RZ, 0x15, R0 ;  /* 0x00000015ff007819 */ /* 0x000fe80000011600 */
[----:B------:R-:W-:Y:S11]  /*8880*/  LOP3.LUT P0, RZ, R0, 0x3, R81, 0x48, !PT ;  /* 0x0000000300ff7812 */ /* 0x000ff60007804851 */
[----:B------:R-:W-:Y:S02]  /*8890*/  @!UPT UIADD3 URZ, UPT, UPT, URZ, URZ, URZ ;  /* 0x000000fffffff290 */ /* 0x000fe4000fffe0ff */
[----:B------:R-:W-:Y:S05]  /*88a0*/  @!P0 BRA `(.L_x_145) ;  /* 0x0000000000408947 */ /* 0x000fea0003800000 */
[----:B------:R-:W1:Y:S01]  /*88b0*/  LDCU.64 UR8, c[0x4][0x70] ;  /* 0x01000e00ff0877ac */ /* 0x000e620008000a00 */
[----:B------:R-:W-:Y:S01]  /*88c0*/  MOV R3, 0x0 ;  /* 0x0000000000037802 */ /* 0x000fe20000000f00 */
[----:B------:R-:W-:Y:S02]  /*88d0*/  HFMA2 R12, -RZ, RZ, 0, 5.9604644775390625e-08 ;  /* 0x00000001ff0c7431 */ /* 0x000fe400000001ff */
[----:B------:R-:W-:Y:S02]  /*88e0*/  IMAD.MOV.U32 R8, RZ, RZ, 0x192 ;  /* 0x00000192ff087424 */ /* 0x000fe400078e00ff */
[----:B------:R-:W-:Y:S01]  /*88f0*/  IMAD.MOV.U32 R13, RZ, RZ, RZ ;  /* 0x000000ffff0d7224 */ /* 0x000fe200078e00ff */
[----:B------:R-:W4:Y:S01]  /*8900*/  LDCU.64 UR6, c[0x4][0x78] ;  /* 0x01000f00ff0677ac */ /* 0x000f220008000a00 */
[----:B------:R-:W2:Y:S01]  /*8910*/  LDC.64 R2, c[0x4][R3] ;  /* 0x0100000003027b82 */ /* 0x000ea20000000a00 */
[----:B------:R-:W5:Y:S01]  /*8920*/  LDCU.64 UR4, c[0x4][0x10] ;  /* 0x01000200ff0477ac */ /* 0x000f620008000a00 */
[----:B-1----:R-:W-:Y:S01]  /*8930*/  MOV R5, UR9 ;  /* 0x0000000900057c02 */ /* 0x002fe20008000f00 */
[----:B------:R-:W-:Y:S01]  /*8940*/  IMAD.U32 R4, RZ, RZ, UR8 ;  /* 0x00000008ff047e24 */ /* 0x000fe2000f8e00ff */
[----:B----4-:R-:W-:Y:S01]  /*8950*/  MOV R7, UR7 ;  /* 0x0000000700077c02 */ /* 0x010fe20008000f00 */
[----:B------:R-:W-:Y:S01]  /*8960*/  IMAD.U32 R6, RZ, RZ, UR6 ;  /* 0x00000006ff067e24 */ /* 0x000fe2000f8e00ff */
[----:B-----5:R-:W-:Y:S01]  /*8970*/  MOV R11, UR5 ;  /* 0x00000005000b7c02 */ /* 0x020fe20008000f00 */
[----:B------:R-:W-:Y:S02]  /*8980*/  IMAD.U32 R10, RZ, RZ, UR4 ;  /* 0x00000004ff0a7e24 */ /* 0x000fe4000f8e00ff */
[----:B------:R-:W-:Y:S07]  /*8990*/  LEPC R20, `(.L_x_145) ;  /* 0x000000001014794e */ /* 0x000fee0000000000 */
[----:B--23--:R-:W-:Y:S05]  /*89a0*/  CALL.ABS.NOINC R2 ;  /* 0x0000000002007343 */ /* 0x00cfea0003c00000 */
.L_x_145:
[C---:B-1----:R-:W-:Y:S01]  /*89b0*/  SHF.L.U32 R40, R48.reuse, 0x10, RZ ;  /* 0x0000001030287819 */ /* 0x042fe200000006ff */
[----:B------:R-:W-:Y:S05]  /*89c0*/  WARPSYNC.ALL ;  /* 0x0000000000007948 */ /* 0x000fea0003800000 */
[----:B------:R-:W-:Y:S01]  /*89d0*/  R2UR UR4, R39 ;  /* 0x00000000270472ca */ /* 0x000fe200000e0000 */
[----:B------:R-:W-:Y:S01]  /*89e0*/  BSSY.RECONVERGENT B0, `(.L_x_146) ;  /* 0x000008f000007945 */ /* 0x000fe20003800200 */
[----:B------:R-:W-:Y:S02]  /*89f0*/  LOP3.LUT R43, R48, 0xffff0000, RZ, 0xc0, !PT ;  /* 0xffff0000302b7812 */ /* 0x000fe400078ec0ff */
[----:B------:R-:W-:Y:S02]  /*8a00*/  SHF.L.U32 R42, R49, 0x10, RZ ;  /* 0x00000010312a7819 */ /* 0x000fe400000006ff */
[C---:B------:R-:W-:Y:S02]  /*8a10*/  SHF.L.U32 R45, R51.reuse, 0x10, RZ ;  /* 0x00000010332d7819 */ /* 0x040fe400000006ff */
[----:B------:R-:W-:Y:S02]  /*8a20*/  LOP3.LUT R44, R51, 0xffff0000, RZ, 0xc0, !PT ;  /* 0xffff0000332c7812 */ /* 0x000fe400078ec0ff */
[----:B------:R-:W-:Y:S02]  /*8a30*/  ISETP.NE.AND P6, PT, R97, RZ, PT ;  /* 0x000000ff6100720c */ /* 0x000fe40003fc5270 */
[----:B------:R-:W-:Y:S01]  /*8a40*/  ISETP.NE.AND P0, PT, R96, RZ, PT ;  /* 0x000000ff6000720c */ /* 0x000fe20003f05270 */
[----:B------:R-:W1:Y:S01]  /*8a50*/  LDTM.x32 R4, tmem[UR4+0x40] ;  /* 0x00004004000479ee */ /* 0x000e6200082c0000 */
[----:B------:R-:W-:Y:S09]  /*8a60*/  MOV R61, UR45 ;  /* 0x0000002d003d7c02 */ /* 0x000ff20008000f00 */
[----:B------:R-:W-:Y:S02]  /*8a70*/  @P6 LEA R61, R61, UR44, 0x3 ;  /* 0x0000002c3d3d6c11 */ /* 0x000fe4000f8e18ff */
[----:B------:R-:W-:Y:S02]  /*8a80*/  @P6 SHF.L.U32 R104, R91, 0x1f, RZ ;  /* 0x0000001f5b686819 */ /* 0x000fe400000006ff */
[----:B------:R-:W-:Y:S02]  /*8a90*/  @P6 IADD3 R62, PT, PT, R61, 0x120, RZ ;  /* 0x000001203d3e6810 */ /* 0x000fe40007ffe0ff */
[----:B------:R-:W-:Y:S02]  /*8aa0*/  LEA R61, R47, UR44, 0x3 ;  /* 0x0000002c2f3d7c11 */ /* 0x000fe4000f8e18ff */
[----:B------:R-:W-:Y:S01]  /*8ab0*/  @P6 PRMT R62, R99, 0x654, R62 ;  /* 0x00000654633e6816 */ /* 0x000fe2000000003e */
[C---:B-1----:R-:W-:Y:S01]  /*8ac0*/  FMUL R0, R38.reuse, R4 ;  /* 0x0000000426007220 */ /* 0x042fe20000400000 */
[C---:B------:R-:W-:Y:S01]  /*8ad0*/  FMUL R2, R38.reuse, R5 ;  /* 0x0000000526027220 */ /* 0x040fe20000400000 */
[C---:B------:R-:W-:Y:S01]  /*8ae0*/  FMUL R3, R38.reuse, R6 ;  /* 0x0000000626037220 */ /* 0x040fe20000400000 */
        /* <DEDUP_REMOVED lines=8> */
[----:B---3--:R-:W-:Y:S01]  /*8b70*/  F2FP.BF16.F32.PACK_AB R68, R2, R0 ;  /* 0x000000000244723e */ /* 0x008fe200000010ff */
[----:B------:R-:W-:Y:S01]  /*8b80*/  FMUL R5, R38, R9 ;  /* 0x0000000926057220 */ /* 0x000fe20000400000 */
[C---:B------:R-:W-:Y:S01]  /*8b90*/  FFMA R7, R41.reuse, R40, R7 ;  /* 0x0000002829077223 */ /* 0x040fe20000000007 */
[----:B------:R-:W-:Y:S01]  /*8ba0*/  SHF.L.U32 R40, R56, 0x10, RZ ;  /* 0x0000001038287819 */ /* 0x000fe200000006ff */
[C---:B------:R-:W-:Y:S01]  /*8bb0*/  FMUL R6, R38.reuse, R10 ;  /* 0x0000000a26067220 */ /* 0x040fe20000400000 */
[C---:B------:R-:W-:Y:S01]  /*8bc0*/  FMUL R11, R38.reuse, R11 ;  /* 0x0000000b260b7220 */ /* 0x040fe20000400000 */
[----:B------:R-:W-:Y:S01]  /*8bd0*/  FFMA R4, R41, R43, R4 ;  /* 0x0000002b29047223 */ /* 0x000fe20000000004 */
[----:B------:R-:W-:Y:S01]  /*8be0*/  SHF.L.U32 R43, R57, 0x10, RZ ;  /* 0x00000010392b7819 */ /* 0x000fe200000006ff */
[----:B------:R-:W-:Y:S01]  /*8bf0*/  FMUL R8, R38, R12 ;  /* 0x0000000c26087220 */ /* 0x000fe20000400000 */
[----:B------:R-:W-:Y:S01]  /*8c00*/  F2FP.BF16.F32.PACK_AB R69, R7, R3 ;  /* 0x000000030745723e */ /* 0x000fe200000010ff */
[C---:B------:R-:W-:Y:S01]  /*8c10*/  FFMA R5, R41.reuse, R42, R5 ;  /* 0x0000002a29057223 */ /* 0x040fe20000000005 */
[----:B------:R-:W-:Y:S01]  /*8c20*/  LOP3.LUT R42, R56, 0xffff0000, RZ, 0xc0, !PT ;  /* 0xffff0000382a7812 */ /* 0x000fe200078ec0ff */
[----:B------:R-:W-:Y:S01]  /*8c30*/  FFMA R6, R41, R45, R6 ;  /* 0x0000002d29067223 */ /* 0x000fe20000000006 */
[----:B------:R-:W-:Y:S01]  /*8c40*/  SHF.L.U32 R45, R65, 0x10, RZ ;  /* 0x00000010412d7819 */ /* 0x000fe200000006ff */
[----:B------:R-:W-:Y:S01]  /*8c50*/  FFMA R11, R41, R44, R11 ;  /* 0x0000002c290b7223 */ /* 0x000fe2000000000b */
[----:B------:R-:W-:Y:S01]  /*8c60*/  F2FP.BF16.F32.PACK_AB R70, R5, R4 ;  /* 0x000000040546723e */ /* 0x000fe200000010ff */
[----:B------:R-:W-:Y:S01]  /*8c70*/  FFMA R8, R41, R40, R8 ;  /* 0x0000002829087223 */ /* 0x000fe20000000008 */
[----:B------:R-:W-:Y:S01]  /*8c80*/  LOP3.LUT R40, R57, 0xffff0000, RZ, 0xc0, !PT ;  /* 0xffff000039287812 */ /* 0x000fe200078ec0ff */
[C---:B------:R-:W-:Y:S01]  /*8c90*/  FMUL R9, R38.reuse, R13 ;  /* 0x0000000d26097220 */ /* 0x040fe20000400000 */
[----:B------:R-:W-:Y:S01]  /*8ca0*/  F2FP.BF16.F32.PACK_AB R71, R11, R6 ;  /* 0x000000060b47723e */ /* 0x000fe200000010ff */
[C---:B------:R-:W-:Y:S01]  /*8cb0*/  FMUL R10, R38.reuse, R14 ;  /* 0x0000000e260a7220 */ /* 0x040fe20000400000 */
[----:B------:R-:W-:Y:S01]  /*8cc0*/  LOP3.LUT R44, R75, 0xffff0000, RZ, 0xc0, !PT ;  /* 0xffff00004b2c7812 */ /* 0x000fe200078ec0ff */
[----:B------:R-:W-:Y:S01]  /*8cd0*/  FMUL R15, R38, R15 ;  /* 0x0000000f260f7220 */ /* 0x000fe20000400000 */
        /* <DEDUP_REMOVED lines=8> */
[----:B------:R-:W-:Y:S01]  /*8d60*/  FMUL R13, R38, R17 ;  /* 0x00000011260d7220 */ /* 0x000fe20000400000 */
[----:B------:R-:W-:Y:S01]  /*8d70*/  F2FP.BF16.F32.PACK_AB R53, R15, R10 ;  /* 0x0000000a0f35723e */ /* 0x000fe200000010ff */
[C---:B------:R-:W-:Y:S01]  /*8d80*/  FFMA R12, R41.reuse, R42, R12 ;  /* 0x0000002a290c7223 */ /* 0x040fe2000000000c */
[----:B------:R-:W-:Y:S01]  /*8d90*/  LOP3.LUT R42, R64, 0xffff0000, RZ, 0xc0, !PT ;  /* 0xffff0000402a7812 */ /* 0x000fe200078ec0ff */
[C---:B------:R-:W-:Y:S01]  /*8da0*/  FMUL R14, R38.reuse, R18 ;  /* 0x00000012260e7220 */ /* 0x040fe20000400000 */
[----:B------:R-:W-:Y:S01]  /*8db0*/  FFMA R13, R41, R40, R13 ;  /* 0x00000028290d7223 */ /* 0x000fe2000000000d */
[----:B------:R-:W-:Y:S01]  /*8dc0*/  LOP3.LUT R40, R59, 0xffff0000, RZ, 0xc0, !PT ;  /* 0xffff00003b287812 */ /* 0x000fe200078ec0ff */
[----:B------:R1:W-:Y:S01]  /*8dd0*/  STS.128 [R94+0x4000], R68 ;  /* 0x004000445e007388 */ /* 0x0003e20000000c00 */
[----:B------:R-:W-:Y:S01]  /*8de0*/  FMUL R19, R38, R19 ;  /* 0x0000001326137220 */ /* 0x000fe20000400000 */
[----:B------:R-:W-:Y:S01]  /*8df0*/  FFMA R14, R41, R43, R14 ;  /* 0x0000002b290e7223 */ /* 0x000fe2000000000e */
[----:B------:R-:W-:Y:S01]  /*8e00*/  SHF.L.U32 R43, R64, 0x10, RZ ;  /* 0x00000010402b7819 */ /* 0x000fe200000006ff */
[C---:B------:R-:W-:Y:S01]  /*8e10*/  FMUL R16, R38.reuse, R20 ;  /* 0x0000001426107220 */ /* 0x040fe20000400000 */
        /* <DEDUP_REMOVED lines=18> */
[C---:B------:R-:W-:Y:S01]  /*8f40*/  FMUL R22, R38.reuse, R26 ;  /* 0x0000001a26167220 */ /* 0x040fe20000400000 */
[----:B------:R-:W-:Y:S01]  /*8f50*/  FMUL R27, R38, R27 ;  /* 0x0000001b261b7220 */ /* 0x000fe20000400000 */
[----:B------:R-:W-:Y:S01]  /*8f60*/  FFMA R20, R41, R43, R20 ;  /* 0x0000002b29147223 */ /* 0x000fe20000000014 */
[----:B------:R-:W-:Y:S01]  /*8f70*/  SHF.L.U32 R43, R73, 0x10, RZ ;  /* 0x00000010492b7819 */ /* 0x000fe200000006ff */
[C---:B------:R-:W-:Y:S01]  /*8f80*/  FFMA R21, R41.reuse, R40, R21 ;  /* 0x0000002829157223 */ /* 0x040fe20000000015 */
[C---:B------:R-:W-:Y:S01]  /*8f90*/  FFMA R22, R41.reuse, R45, R22 ;  /* 0x0000002d29167223 */ /* 0x040fe20000000016 */
[C---:B------:R-:W-:Y:S01]  /*8fa0*/  FFMA R27, R41.reuse, R42, R27 ;  /* 0x0000002a291b7223 */ /* 0x040fe2000000001b */
[----:B------:R-:W-:Y:S01]  /*8fb0*/  SHF.L.U32 R40, R72, 0x10, RZ ;  /* 0x0000001048287819 */ /* 0x000fe200000006ff */
[----:B------:R-:W-:Y:S01]  /*8fc0*/  FMUL R24, R38, R28 ;  /* 0x0000001c26187220 */ /* 0x000fe20000400000 */
[----:B------:R-:W-:Y:S01]  /*8fd0*/  LOP3.LUT R42, R72, 0xffff0000, RZ, 0xc0, !PT ;  /* 0xffff0000482a7812 */ /* 0x000fe200078ec0ff */
[C---:B------:R-:W-:Y:S01]  /*8fe0*/  FMUL R25, R38.reuse, R29 ;  /* 0x0000001d26197220 */ /* 0x040fe20000400000 */
[C---:B------:R-:W-:Y:S01]  /*8ff0*/  FMUL R26, R38.reuse, R30 ;  /* 0x0000001e261a7220 */ /* 0x040fe20000400000 */
[----:B------:R-:W-:Y:S01]  /*9000*/  FFMA R24, R41, R40, R24 ;  /* 0x0000002829187223 */ /* 0x000fe20000000018 */
[----:B------:R-:W-:Y:S01]  /*9010*/  LOP3.LUT R40, R73, 0xffff0000, RZ, 0xc0, !PT ;  /* 0xffff000049287812 */ /* 0x000fe200078ec0ff */
[C---:B------:R-:W-:Y:S01]  /*9020*/  FFMA R25, R41.reuse, R42, R25 ;  /* 0x0000002a29197223 */ /* 0x040fe20000000019 */
        /* <DEDUP_REMOVED lines=42> */
.L_x_147:
[----:B------:R-:W-:Y:S05]  /*92d0*/  BSYNC.RECONVERGENT B0 ;  /* 0x0000000000007941 */ /* 0x000fea0003800200 */
.L_x_146:
        /* <DEDUP_REMOVED lines=21> */
.L_x_151:
[----:B------:R-:W-:Y:S05]  /*9430*/  BSYNC B0 ;  /* 0x0000000000007941 */ /* 0x000fea0003800000 */
.L_x_150:
[----:B------:R-:W-:Y:S11]  /*9440*/  ISETP.NE.AND P0, PT, R60, RZ, PT ;  /* 0x000000ff3c00720c */ /* 0x000ff60003f05270 */
[----:B------:R-:W-:Y:S02]  /*9450*/  @!UPT UIADD3 URZ, UPT, UPT, URZ, URZ, URZ ;  /* 0x000000fffffff290 */ /* 0x000fe4000fffe0ff */
[----:B------:R4:W1:Y:S04]  /*9460*/  @P0 LDS.128 R48, [R3] ;  /* 0x0000000003300984 */ /* 0x0008680000000c00 */
[----:B------:R4:W1:Y:S04]  /*9470*/  @P0 LDS.128 R56, [R2+0x10] ;  /* 0x0000100002380984 */ /* 0x0008680000000c00 */
[----:B------:R4:W1:Y:S04]  /*9480*/  @P0 LDS.128 R64, [R0+0x20] ;  /* 0x0000200000400984 */ /* 0x0008680000000c00 */
[----:B------:R4:W1:Y:S02]  /*9490*/  @P0 LDS.128 R72, [R47+0x30] ;  /* 0x000030002f480984 */ /* 0x0008640000000c00 */
.L_x_149:
[----:B------:R-:W-:Y:S05]  /*94a0*/  BSYNC B1 ;  /* 0x0000000000017941 */ /* 0x000fea0003800000 */
.L_x_148:
[----:B----4-:R-:W-:Y:S05]  /*94b0*/  VIADD R0, R39, 0x60 ;  /* 0x0000006027007836 */ /* 0x010fea0000000000 */
[----:B------:R-:W-:Y:S04]  /*94c0*/  SHF.R.U32.HI R0, RZ, 0x15, R0 ;  /* 0x00000015ff007819 */ /* 0x000fe80000011600 */
[----:B------:R-:W-:Y:S11]  /*94d0*/  LOP3.LUT P0, RZ, R0, 0x3, R81, 0x48, !PT ;  /* 0x0000000300ff7812 */ /* 0x000ff60007804851 */
[----:B------:R-:W-:Y:S02]  /*94e0*/  @!UPT UIADD3 URZ, UPT, UPT, URZ, URZ, URZ ;  /* 0x000000fffffff290 */ /* 0x000fe4000fffe0ff */
[----:B------:R-:W-:Y:S05]  /*94f0*/  @!P0 BRA `(.L_x_153) ;  /* 0x0000000000408947 */ /* 0x000fea0003800000 */
[----:B------:R-:W4:Y:S01]  /*9500*/  LDCU.64 UR8, c[0x4][0x70] ;  /* 0x01000e00ff0877ac */ /* 0x000f220008000a00 */
[----:B------:R-:W-:Y:S01]  /*9510*/  MOV R3, 0x0 ;  /* 0x0000000000037802 */ /* 0x000fe20000000f00 */
[----:B------:R-:W-:Y:S02]  /*9520*/  HFMA2 R12, -RZ, RZ, 0, 5.9604644775390625e-08 ;  /* 0x00000001ff0c7431 */ /* 0x000fe400000001ff */
[----:B------:R-:W-:Y:S02]  /*9530*/  IMAD.MOV.U32 R8, RZ, RZ, 0x192 ;  /* 0x00000192ff087424 */ /* 0x000fe400078e00ff */
[----:B------:R-:W-:Y:S01]  /*9540*/  IMAD.MOV.U32 R13, RZ, RZ, RZ ;  /* 0x000000ffff0d7224 */ /* 0x000fe200078e00ff */
[----:B------:R-:W5:Y:S01]  /*9550*/  LDCU.64 UR6, c[0x4][0x78] ;  /* 0x01000f00ff0677ac */ /* 0x000f620008000a00 */
[----:B------:R-:W2:Y:S01]  /*9560*/  LDC.64 R2, c[0x4][R3] ;  /* 0x0100000003027b82 */ /* 0x000ea20000000a00 */
[----:B------:R-:W3:Y:S01]  /*9570*/  LDCU.64 UR4, c[0x4][0x10] ;  /* 0x01000200ff0477ac */ /* 0x000ee20008000a00 */
[----:B----4-:R-:W-:Y:S01]  /*9580*/  MOV R5, UR9 ;  /* 0x0000000900057c02 */ /* 0x010fe20008000f00 */
[----:B-1----:R-:W-:Y:S01]  /*9590*/  IMAD.U32 R4, RZ, RZ, UR8 ;  /* 0x00000008ff047e24 */ /* 0x002fe2000f8e00ff */
[----:B-----5:R-:W-:Y:S01]  /*95a0*/  MOV R7, UR7 ;  /* 0x0000000700077c02 */ /* 0x020fe20008000f00 */
[----:B------:R-:W-:Y:S01]  /*95b0*/  IMAD.U32 R6, RZ, RZ, UR6 ;  /* 0x00000006ff067e24 */ /* 0x000fe2000f8e00ff */
[----:B---3--:R-:W-:Y:S01]  /*95c0*/  MOV R11, UR5 ;  /* 0x00000005000b7c02 */ /* 0x008fe20008000f00 */
[----:B------:R-:W-:Y:S02]  /*95d0*/  IMAD.U32 R10, RZ, RZ, UR4 ;  /* 0x00000004ff0a7e24 */ /* 0x000fe4000f8e00ff */
[----:B------:R-:W-:Y:S07]  /*95e0*/  LEPC R20, `(.L_x_153) ;  /* 0x000000001014794e */ /* 0x000fee0000000000 */
[----:B--2---:R-:W-:Y:S05]  /*95f0*/  CALL.ABS.NOINC R2 ;  /* 0x0000000002007343 */ /* 0x004fea0003c00000 */
.L_x_153:
[----:B------:R-:W-:Y:S01]  /*9600*/  ISETP.NE.AND P0, PT, R96, RZ, PT ;  /* 0x000000ff6000720c */ /* 0x000fe20003f05270 */
[----:B------:R-:W-:Y:S05]  /*9610*/  WARPSYNC.ALL ;  /* 0x0000000000007948 */ /* 0x000fea0003800000 */
[----:B------:R-:W-:Y:S01]  /*9620*/  R2UR UR4, R39 ;  /* 0x00000000270472ca */ /* 0x000fe200000e0000 */
[----:B------:R-:W-:Y:S01]  /*9630*/  BSSY.RECONVERGENT B0, `(.L_x_154) ;  /* 0x000008c000007945 */ /* 0x000fe20003800200 */
[C---:B-1----:R-:W-:Y:S02]  /*9640*/  SHF.L.U32 R40, R48.reuse, 0x10, RZ ;  /* 0x0000001030287819 */ /* 0x042fe400000006ff */
[----:B------:R-:W-:Y:S02]  /*9650*/  LOP3.LUT R42, R48, 0xffff0000, RZ, 0xc0, !PT ;  /* 0xffff0000302a7812 */ /* 0x000fe400078ec0ff */
[C---:B------:R-:W-:Y:S02]  /*9660*/  SHF.L.U32 R43, R49.reuse, 0x10, RZ ;  /* 0x00000010312b7819 */ /* 0x040fe400000006ff */
[----:B------:R-:W-:Y:S02]  /*9670*/  LOP3.LUT R44, R49, 0xffff0000, RZ, 0xc0, !PT ;  /* 0xffff0000312c7812 */ /* 0x000fe400078ec0ff */
[C---:B------:R-:W-:Y:S02]  /*9680*/  SHF.L.U32 R45, R50.reuse, 0x10, RZ ;  /* 0x00000010322d7819 */ /* 0x040fe400000006ff */
[----:B------:R-:W-:Y:S01]  /*9690*/  LOP3.LUT R46, R50, 0xffff0000, RZ, 0xc0, !PT ;  /* 0xffff0000322e7812 */ /* 0x000fe200078ec0ff */
[----:B------:R-:W1:Y:S01]  /*96a0*/  LDTM.x32 R4, tmem[UR4+0x60] ;  /* 0x00006004000479ee */ /* 0x000e6200082c0000 */
[C---:B------:R-:W-:Y:S01]  /*96b0*/  SHF.L.U32 R47, R51.reuse, 0x10, RZ ;  /* 0x00000010332f7819 */ /* 0x040fe200000006ff */
[----:B------:R-:W-:Y:S01]  /*96c0*/  NOP ;  /* 0x0000000000007918 */ /* 0x000fe20000000000 */
[----:B------:R-:W-:Y:S02]  /*96d0*/  LOP3.LUT R48, R51, 0xffff0000, RZ, 0xc0, !PT ;  /* 0xffff000033307812 */ /* 0x000fe400078ec0ff */
[C---:B------:R-:W-:Y:S02]  /*96e0*/  SHF.L.U32 R49, R56.reuse, 0x10, RZ ;  /* 0x0000001038317819 */ /* 0x040fe400000006ff */
[----:B------:R-:W-:Y:S02]  /*96f0*/  LOP3.LUT R51, R56, 0xffff0000, RZ, 0xc0, !PT ;  /* 0xffff000038337812 */ /* 0x000fe400078ec0ff */
[C---:B------:R-:W-:Y:S02]  /*9700*/  SHF.L.U32 R50, R57.reuse, 0x10, RZ ;  /* 0x0000001039327819 */ /* 0x040fe400000006ff */
[----:B---3--:R-:W-:Y:S02]  /*9710*/  LOP3.LUT R52, R57, 0xffff0000, RZ, 0xc0, !PT ;  /* 0xffff000039347812 */ /* 0x008fe400078ec0ff */
[C---:B------:R-:W-:Y:S02]  /*9720*/  SHF.L.U32 R53, R58.reuse, 0x10, RZ ;  /* 0x000000103a357819 */ /* 0x040fe400000006ff */
[----:B------:R-:W-:Y:S02]  /*9730*/  LOP3.LUT R54, R58, 0xffff0000, RZ, 0xc0, !PT ;  /* 0xffff00003a367812 */ /* 0x000fe400078ec0ff */
[C---:B------:R-:W-:Y:S02]  /*9740*/  SHF.L.U32 R55, R59.reuse, 0x10, RZ ;  /* 0x000000103b377819 */ /* 0x040fe400000006ff */
[----:B------:R-:W-:Y:S02]  /*9750*/  IADD3 R98, PT, PT, R98, 0x190, RZ ;  /* 0x0000019062627810 */ /* 0x000fe40007ffe0ff */
[----:B------:R-:W-:Y:S02]  /*9760*/  LOP3.LUT R56, R59, 0xffff0000, RZ, 0xc0, !PT ;  /* 0xffff00003b387812 */ /* 0x000fe400078ec0ff */
[----:B------:R-:W-:Y:S01]  /*9770*/  SHF.L.U32 R57, R64, 0x10, RZ ;  /* 0x0000001040397819 */ /* 0x000fe200000006ff */
[----:B-1----:R-:W-:Y:S01]  /*9780*/  FMUL R4, R38, R4 ;  /* 0x0000000426047220 */ /* 0x002fe20000400000 */
[----:B------:R-:W-:Y:S01]  /*9790*/  LOP3.LUT R58, R64, 0xffff0000, RZ, 0xc0, !PT ;  /* 0xffff0000403a7812 */ /* 0x000fe200078ec0ff */
[----:B------:R-:W-:Y:S01]  /*97a0*/  FMUL R5, R38, R5 ;  /* 0x0000000526057220 */ /* 0x000fe20000400000 */
[----:B------:R-:W-:Y:S01]  /*97b0*/  LOP3.LUT R98, R98, 0xfefffff8, RZ, 0xc0, !PT ;  /* 0xfefffff862627812 */ /* 0x000fe200078ec0ff */
[C---:B------:R-:W-:Y:S01]  /*97c0*/  FFMA R4, R41.reuse, R40, R4 ;  /* 0x0000002829047223 */ /* 0x040fe20000000004 */
[C---:B------:R-:W-:Y:S01]  /*97d0*/  FMUL R6, R38.reuse, R6 ;  /* 0x0000000626067220 */ /* 0x040fe20000400000 */
[----:B------:R-:W-:Y:S01]  /*97e0*/  FFMA R5, R41, R42, R5 ;  /* 0x0000002a29057223 */ /* 0x000fe20000000005 */
[----:B------:R-:W-:Y:S01]  /*97f0*/  SHF.L.U32 R59, R65, 0x10, RZ ;  /* 0x00000010413b7819 */ /* 0x000fe200000006ff */
[----:B------:R1:W-:Y:S01]  /*9800*/  SYNCS.ARRIVE.TRANS64.RED.A1T0 RZ, [R98+URZ], RZ ;  /* 0x000000ff62ff79a7 */ /* 0x0003e200081004ff */
[----:B------:R-:W-:Y:S01]  /*9810*/  FFMA R6, R41, R43, R6 ;  /* 0x0000002b29067223 */ /* 0x000fe20000000006 */
[C---:B------:R-:W-:Y:S01]  /*9820*/  FMUL R7, R38.reuse, R7 ;  /* 0x0000000726077220 */ /* 0x040fe20000400000 */
[----:B------:R-:W-:Y:S01]  /*9830*/  F2FP.BF16.F32.PACK_AB R100, R5, R4 ;  /* 0x000000040564723e */ /* 0x000fe200000010ff */
[C---:B------:R-:W-:Y:S01]  /*9840*/  FMUL R8, R38.reuse, R8 ;  /* 0x0000000826087220 */ /* 0x040fe20000400000 */
[----:B------:R-:W-:Y:S01]  /*9850*/  FMUL R9, R38, R9 ;  /* 0x0000000926097220 */ /* 0x000fe20000400000 */
[----:B------:R-:W-:Y:S01]  /*9860*/  LOP3.LUT R60, R65, 0xffff0000, RZ, 0xc0, !PT ;  /* 0xffff0000413c7812 */ /* 0x000fe200078ec0ff */
[C---:B------:R-:W-:Y:S01]  /*9870*/  FFMA R7, R41.reuse, R44, R7 ;  /* 0x0000002c29077223 */ /* 0x040fe20000000007 */
[C---:B------:R-:W-:Y:S01]  /*9880*/  FFMA R8, R41.reuse, R45, R8 ;  /* 0x0000002d29087223 */ /* 0x040fe20000000008 */
[----:B------:R-:W-:Y:S01]  /*9890*/  SHF.L.U32 R61, R66, 0x10, RZ ;  /* 0x00000010423d7819 */ /* 0x000fe200000006ff */
[----:B------:R-:W-:Y:S01]  /*98a0*/  FFMA R9, R41, R46, R9 ;  /* 0x0000002e29097223 */ /* 0x000fe20000000009 */
[C---:B------:R-:W-:Y:S01]  /*98b0*/  FMUL R10, R38.reuse, R10 ;  /* 0x0000000a260a7220 */ /* 0x040fe20000400000 */
[----:B------:R-:W-:Y:S01]  /*98c0*/  F2FP.BF16.F32.PACK_AB R101, R7, R6 ;  /* 0x000000060765723e */ /* 0x000fe200000010ff */
[C---:B------:R-:W-:Y:S01]  /*98d0*/  FMUL R11, R38.reuse, R11 ;  /* 0x0000000b260b7220 */ /* 0x040fe20000400000 */
[----:B------:R-:W-:Y:S01]  /*98e0*/  FMUL R0, R38, R12 ;  /* 0x0000000c26007220 */ /* 0x000fe20000400000 */
[----:B------:R-:W-:Y:S01]  /*98f0*/  F2FP.BF16.F32.PACK_AB R102, R9, R8 ;  /* 0x000000080966723e */ /* 0x000fe200000010ff */
[C---:B------:R-:W-:Y:S01]  /*9900*/  FFMA R10, R41.reuse, R47, R10 ;  /* 0x0000002f290a7223 */ /* 0x040fe2000000000a */
[C---:B------:R-:W-:Y:S01]  /*9910*/  FFMA R11, R41.reuse, R48, R11 ;  /* 0x00000030290b7223 */ /* 0x040fe2000000000b */
[----:B------:R-:W-:Y:S01]  /*9920*/  LOP3.LUT R62, R66, 0xffff0000, RZ, 0xc0, !PT ;  /* 0xffff0000423e7812 */ /* 0x000fe200078ec0ff */
[----:B------:R-:W-:Y:S01]  /*9930*/  FFMA R0, R41, R49, R0 ;  /* 0x0000003129007223 */ /* 0x000fe20000000000 */
[C---:B------:R-:W-:Y:S01]  /*9940*/  FMUL R2, R38.reuse, R13 ;  /* 0x0000000d26027220 */ /* 0x040fe20000400000 */
[----:B------:R-:W-:Y:S01]  /*9950*/  SHF.L.U32 R63, R67, 0x10, RZ ;  /* 0x00000010433f7819 */ /* 0x000fe200000006ff */
[C---:B------:R-:W-:Y:S01]  /*9960*/  FMUL R3, R38.reuse, R14 ;  /* 0x0000000e26037220 */ /* 0x040fe20000400000 */
[----:B------:R-:W-:Y:S01]  /*9970*/  F2FP.BF16.F32.PACK_AB R103, R11, R10 ;  /* 0x0000000a0b67723e */ /* 0x000fe200000010ff */
[----:B------:R-:W-:Y:S01]  /*9980*/  FFMA R2, R41, R51, R2 ;  /* 0x0000003329027223 */ /* 0x000fe20000000002 */
[C---:B------:R-:W-:Y:S01]  /*9990*/  FMUL R15, R38.reuse, R15 ;  /* 0x0000000f260f7220 */ /* 0x040fe20000400000 */
[C---:B------:R-:W-:Y:S01]  /*99a0*/  FMUL R12, R38.reuse, R16 ;  /* 0x00000010260c7220 */ /* 0x040fe20000400000 */
[----:B------:R-:W-:Y:S01]  /*99b0*/  FMUL R13, R38, R17 ;  /* 0x00000011260d7220 */ /* 0x000fe20000400000 */
[----:B------:R1:W-:Y:S01]  /*99c0*/  STS.128 [R94+0x6000], R100 ;  /* 0x006000645e007388 */ /* 0x0003e20000000c00 */
[----:B------:R-:W-:Y:S01]  /*99d0*/  LOP3.LUT R64, R67, 0xffff0000, RZ, 0xc0, !PT ;  /* 0xffff000043407812 */ /* 0x000fe200078ec0ff */
[C---:B------:R-:W-:Y:S01]  /*99e0*/  FFMA R3, R41.reuse, R50, R3 ;  /* 0x0000003229037223 */ /* 0x040fe20000000003 */
[----:B------:R-:W-:Y:S01]  /*99f0*/  SHF.L.U32 R65, R72, 0x10, RZ ;  /* 0x0000001048417819 */ /* 0x000fe200000006ff */
[C---:B------:R-:W-:Y:S01]  /*9a00*/  FFMA R15, R41.reuse, R52, R15 ;  /* 0x00000034290f7223 */ /* 0x040fe2000000000f */
[----:B------:R-:W-:Y:S01]  /*9a10*/  F2FP.BF16.F32.PACK_AB R104, R2, R0 ;  /* 0x000000000268723e */ /* 0x000fe200000010ff */
[C---:B------:R-:W-:Y:S01]  /*9a20*/  FFMA R12, R41.reuse, R53, R12 ;  /* 0x00000035290c7223 */ /* 0x040fe2000000000c */
[C---:B------:R-:W-:Y:S01]  /*9a30*/  FFMA R13, R41.reuse, R54, R13 ;  /* 0x00000036290d7223 */ /* 0x040fe2000000000d */
[C---:B------:R-:W-:Y:S01]  /*9a40*/  FMUL R14, R38.reuse, R18 ;  /* 0x00000012260e7220 */ /* 0x040fe20000400000 */
[C---:B------:R-:W-:Y:S01]  /*9a50*/  FMUL R19, R38.reuse, R19 ;  /* 0x0000001326137220 */ /* 0x040fe20000400000 */
[C---:B------:R-:W-:Y:S01]  /*9a60*/  FMUL R16, R38.reuse, R20 ;  /* 0x0000001426107220 */ /* 0x040fe20000400000 */
[C---:B------:R-:W-:Y:S01]  /*9a70*/  FMUL R17, R38.reuse, R21 ;  /* 0x0000001526117220 */ /* 0x040fe20000400000 */
[C---:B------:R-:W-:Y:S01]  /*9a80*/  FFMA R14, R41.reuse, R55, R14 ;  /* 0x00000037290e7223 */ /* 0x040fe2000000000e */
        /* <DEDUP_REMOVED lines=9> */
[----:B------:R-:W-:Y:S01]  /*9b20*/  FFMA R23, R41, R60, R23 ;  /* 0x0000003c29177223 */ /* 0x000fe20000000017 */
[C---:B------:R-:W-:Y:S01]  /*9b30*/  FMUL R27, R38.reuse, R27 ;  /* 0x0000001b261b7220 */ /* 0x040fe20000400000 */
[----:B------:R-:W-:Y:S01]  /*9b40*/  F2FP.BF16.F32.PACK_AB R105, R15, R3 ;  /* 0x000000030f69723e */ /* 0x000fe200000010ff */
[----:B------:R-:W-:Y:S01]  /*9b50*/  FFMA R20, R41, R61, R20 ;  /* 0x0000003d29147223 */ /* 0x000fe20000000014 */
[----:B------:R-:W-:Y:S01]  /*9b60*/  F2FP.BF16.F32.PACK_AB R106, R13, R12 ;  /* 0x0000000c0d6a723e */ /* 0x000fe200000010ff */
[----:B------:R-:W-:Y:S01]  /*9b70*/  FMUL R24, R38, R28 ;  /* 0x0000001c26187220 */ /* 0x000fe20000400000 */
[----:B------:R-:W-:Y:S01]  /*9b80*/  F2FP.BF16.F32.PACK_AB R107, R19, R14 ;  /* 0x0000000e136b723e */ /* 0x000fe200000010ff */
[----:B------:R-:W-:Y:S01]  /*9b90*/  FFMA R21, R41, R62, R21 ;  /* 0x0000003e29157223 */ /* 0x000fe20000000015 */
[----:B------:R-:W-:Y:S01]  /*9ba0*/  LOP3.LUT R66, R72, 0xffff0000, RZ, 0xc0, !PT ;  /* 0xffff000048427812 */ /* 0x000fe200078ec0ff */
[C---:B------:R-:W-:Y:S01]  /*9bb0*/  FMUL R25, R38.reuse, R29 ;  /* 0x0000001d26197220 */ /* 0x040fe20000400000 */
[----:B------:R-:W-:Y:S01]  /*9bc0*/  SHF.L.U32 R67, R73, 0x10, RZ ;  /* 0x0000001049437819 */ /* 0x000fe200000006ff */
[----:B------:R1:W-:Y:S01]  /*9bd0*/  STS.128 [R93+0x6010], R104 ;  /* 0x006010685d007388 */ /* 0x0003e20000000c00 */
[----:B------:R-:W-:Y:S01]  /*9be0*/  FFMA R22, R41, R63, R22 ;  /* 0x0000003f29167223 */ /* 0x000fe20000000016 */
[----:B------:R-:W-:Y:S01]  /*9bf0*/  LOP3.LUT R68, R73, 0xffff0000, RZ, 0xc0, !PT ;  /* 0xffff000049447812 */ /* 0x000fe200078ec0ff */
[----:B------:R-:W-:Y:S01]  /*9c00*/  FMUL R26, R38, R30 ;  /* 0x0000001e261a7220 */ /* 0x000fe20000400000 */
[C---:B------:R-:W-:Y:S01]  /*9c10*/  FFMA R27, R41.reuse, R64, R27 ;  /* 0x00000040291b7223 */ /* 0x040fe2000000001b */
[----:B------:R-:W-:Y:S01]  /*9c20*/  SHF.L.U32 R69, R74, 0x10, RZ ;  /* 0x000000104a457819 */ /* 0x000fe200000006ff */
[----:B------:R-:W-:Y:S01]  /*9c30*/  FMUL R31, R38, R31 ;  /* 0x0000001f261f7220 */ /* 0x000fe20000400000 */
[C---:B------:R-:W-:Y:S01]  /*9c40*/  FFMA R24, R41.reuse, R65, R24 ;  /* 0x0000004129187223 */ /* 0x040fe20000000018 */
[----:B------:R-:W-:Y:S01]  /*9c50*/  LOP3.LUT R70, R74, 0xffff0000, RZ, 0xc0, !PT ;  /* 0xffff00004a467812 */ /* 0x000fe200078ec0ff */
[C---:B------:R-:W-:Y:S01]  /*9c60*/  FMUL R28, R38.reuse, R32 ;  /* 0x00000020261c7220 */ /* 0x040fe20000400000 */
[----:B------:R-:W-:Y:S01]  /*9c70*/  FFMA R25, R41, R66, R25 ;  /* 0x0000004229197223 */ /* 0x000fe20000000019 */
[----:B------:R-:W-:Y:S01]  /*9c80*/  SHF.L.U32 R71, R75, 0x10, RZ ;  /* 0x000000104b477819 */ /* 0x000fe200000006ff */
[C---:B------:R-:W-:Y:S01]  /*9c90*/  FMUL R29, R38.reuse, R33 ;  /* 0x00000021261d7220 */ /* 0x040fe20000400000 */
[----:B------:R-:W-:Y:S01]  /*9ca0*/  FFMA R26, R41, R67, R26 ;  /* 0x00000043291a7223 */ /* 0x000fe2000000001a */
[----:B------:R-:W-:Y:S01]  /*9cb0*/  LOP3.LUT R72, R75, 0xffff0000, RZ, 0xc0, !PT ;  /* 0xffff00004b487812 */ /* 0x000fe200078ec0ff */
        /* <DEDUP_REMOVED lines=26> */
[----:B------:R-:W-:Y:S02]  /*9e60*/  UIADD3 UR9, UPT, UPT, UR49, 0x60, URZ ;  /* 0x0000006031097890 */ /* 0x000fe4000fffe0ff */
[----:B------:R-:W-:Y:S01]  /*9e70*/  UIADD3 UR8, UPT, UPT, UR44, 0x6400, URZ ;  /* 0x000064002c087890 */ /* 0x000fe2000fffe0ff */
[----:B------:R-:W-:Y:S01]  /*9e80*/  UMOV UR10, UR50 ;  /* 0x00000032000a7c82 */ /* 0x000fe20008000000 */
[----:B------:R-:W-:Y:S01]  /*9e90*/  UMOV UR11, UR36 ;  /* 0x00000024000b7c82 */ /* 0x000fe20008000000 */
[----:B---3--:R-:W-:Y:S04]  /*9ea0*/  UIADD3 UR4, UP0, UPT, UR6, 0x680, URZ ;  /* 0x0000068006047890 */ /* 0x008fe8000ff1e0ff */
[----:B------:R-:W-:Y:S09]  /*9eb0*/  UIADD3.X UR5, UPT, UPT, URZ, UR7, URZ, UP0, !UPT ;  /* 0x00000007ff057290 */ /* 0x000ff200087fe4ff */
[----:B------:R3:W-:Y:S01]  /*9ec0*/  UTMASTG.3D [UR8], [UR4] ;  /* 0x00000008040073b5 */ /* 0x0007e20008010000 */
[----:B------:R0:W-:Y:S01]  /*9ed0*/  UTMACMDFLUSH ;  /* 0x00000000000079b7 */ /* 0x0001e20000000000 */
[----:B---3--:R-:W-:Y:S04]  /*9ee0*/  DEPBAR.LE SB0, 0x1 ;  /* 0x000080400000791a */ /* 0x008fe80000000000 */
.L_x_155:
[----:B------:R-:W-:Y:S05]  /*9ef0*/  BSYNC.RECONVERGENT B0 ;  /* 0x0000000000007941 */ /* 0x000fea0003800200 */
.L_x_154:
[----:B------:R-:W-:Y:S01]  /*9f00*/  BAR.SYNC.DEFER_BLOCKING 0x1, 0x80 ;  /* 0x0042000000007b1d */ /* 0x000fe20000010000 */
[----:B------:R-:W-:Y:S01]  /*9f10*/  UISETP.NE.AND UP0, UPT, UR47, -0x4, UPT ;  /* 0xfffffffc2f00788c */ /* 0x000fe2000bf05270 */
[----:B------:R-:W-:Y:S08]  /*9f20*/  IADD3 R0, PT, PT, R36, 0x1, RZ ;  /* 0x0000000124007810 */ /* 0x000ff00007ffe0ff */
[----:B------:R-:W-:Y:S05]  /*9f30*/  BRA.U !UP0, `(.L_x_156) ;  /* 0x0000000108247547 */ /* 0x000fea000b800000 */
[----:B------:R-:W-:Y:S01]  /*9f40*/  ISETP.NE.AND P0, PT, R97, RZ, PT ;  /* 0x000000ff6100720c */ /* 0x000fe20003f05270 */
[----:B------:R-:W-:Y:S01]  /*9f50*/  IMAD.U32 R2, RZ, RZ, UR46 ;  /* 0x0000002eff027e24 */ /* 0x000fe2000f8e00ff */
[----:B------:R-:W-:Y:S04]  /*9f60*/  UIADD3 UR4, UPT, UPT, UR46, 0x1, URZ ;  /* 0x000000012e047890 */ /* 0x000fe8000fffe0ff */
[----:B------:R-:W-:Y:S04]  /*9f70*/  UISETP.NE.AND UP0, UPT, UR4, 0x4, UPT ;  /* 0x000000040400788c */ /* 0x000fe8000bf05270 */
[----:B------:R-:W-:Y:S03]  /*9f80*/  USEL UR46, UR4, URZ, UP0 ;  /* 0x000000ff042e7287 */ /* 0x000fe60008000000 */
[----:B------:R-:W-:Y:S05]  /*9f90*/  @P0 LEA R2, R2, UR44, 0x3 ;  /* 0x0000002c02020c11 */ /* 0x000fea000f8e18ff */
[----:B------:R-:W-:Y:S05]  /*9fa0*/  @P0 VIADD R2, R2, 0x120 ;  /* 0x0000012002020836 */ /* 0x000fea0000000000 */
[----:B------:R-:W-:Y:S04]  /*9fb0*/  @P0 PRMT R2, R99, 0x654, R2 ;  /* 0x0000065463020816 */ /* 0x000fe80000000002 */
[----:B------:R3:W-:Y:S03]  /*9fc0*/  @P0 SYNCS.ARRIVE.TRANS64.RED.A1T0 RZ, [R2+URZ], RZ ;  /* 0x000000ff02ff09a7 */ /* 0x0007e600081004ff */
.L_x_156:
[----:B------:R-:W-:Y:S01]  /*9fd0*/  R2UR UR5, R82 ;  /* 0x00000000520572ca */ /* 0x000fe200000e0000 */
[----:B------:R-:W-:Y:S01]  /*9fe0*/  UISETP.NE.AND UP0, UPT, UR61, URZ, UPT ;  /* 0x000000ff3d00728c */ /* 0x000fe2000bf05270 */
[----:B------:R-:W-:Y:S01]  /*9ff0*/  R2UR UR4, R83 ;  /* 0x00000000530472ca */ /* 0x000fe200000e0000 */
[----:B------:R-:W-:Y:S01]  /*a000*/  UIADD3 UR47, UPT, UPT, UR47, 0x4, URZ ;  /* 0x000000042f2f7890 */ /* 0x000fe2000fffe0ff */
[----:B------:R-:W-:Y:S01]  /*a010*/  ISETP.NE.AND P0, PT, R87, 0x2, PT ;  /* 0x000000025700780c */ /* 0x000fe20003f05270 */
[----:B------:R-:W-:Y:S01]  /*a020*/  UMOV UR36, UR60 ;  /* 0x0000003c00247c82 */ /* 0x000fe20008000000 */
[----:B------:R-:W-:Y:S02]  /*a030*/  ISETP.NE.AND P1, PT, R0, 0x4, PT ;  /* 0x000000040000780c */ /* 0x000fe40003f25270 */
[----:B---3--:R-:W-:Y:S02]  /*a040*/  SEL R2, RZ, 0x1, P0 ;  /* 0x00000001ff027807 */ /* 0x008fe40000000000 */
[----:B------:R-:W-:Y:S02]  /*a050*/  SEL R3, RZ, 0x1, P1 ;  /* 0x00000001ff037807 */ /* 0x000fe40000800000 */
[----:B------:R-:W-:Y:S01]  /*a060*/  LOP3.LUT R89, R89, R2, RZ, 0x3c, !PT ;  /* 0x0000000259597212 */ /* 0x000fe200078e3cff */
[----:B------:R-:W-:Y:S01]  /*a070*/  UIADD3 UR20, UPT, UPT, UR37, UR5, URZ ;  /* 0x0000000525147290 */ /* 0x000fe2000fffe0ff */
[----:B------:R-:W-:Y:S01]  /*a080*/  LOP3.LUT R90, R90, R3, RZ, 0x3c, !PT ;  /* 0x000000035a5a7212 */ /* 0x000fe200078e3cff */
[----:B------:R-:W-:Y:S01]  /*a090*/  UIADD3 UR16, UPT, UPT, UR38, UR4, URZ ;  /* 0x0000000426107290 */ /* 0x000fe2000fffe0ff */
[----:B------:R-:W-:Y:S02]  /*a0a0*/  SEL R87, R87, RZ, P0 ;  /* 0x000000ff57577207 */ /* 0x000fe40000000000 */
[----:B------:R-:W-:Y:S01]  /*a0b0*/  SEL R36, R0, RZ, P1 ;  /* 0x000000ff00247207 */ /* 0x000fe20000800000 */
[----:B------:R-:W-:Y:S08]  /*a0c0*/  BRA.U UP0, `(.L_x_157) ;  /* 0xffffffbd00f07547 */ /* 0x000ff0000b83ffff */
[----:B------:R-:W-:-:S13]  /*a0d0*/  R2UR UR4, R84 ;  /* 0x00000000540472ca */ /* 0x000fda00000e0000 */
[----:B------:R-:W-:-:S09]  /*a0e0*/  UISETP.NE.AND UP0, UPT, UR4, URZ, UPT ;  /* 0x000000ff0400728c */ /* 0x000fd2000bf05270 */
[----:B------:R-:W-:Y:S05]  /*a0f0*/  BRA.U !UP0, `(.L_x_158) ;  /* 0x0000000108487547 */ /* 0x000fea000b800000 */
[----:B------:R-:W3:Y:S02]  /*a100*/  LDCU.64 UR4, c[0x0][0x890] ;  /* 0x00011200ff0477ac */ /* 0x000ee40008000a00 */
[----:B---3--:R-:W-:-:S04]  /*a110*/  UISETP.NE.U32.AND UP0, UPT, UR4, URZ, UPT ;  /* 0x000000ff0400728c */ /* 0x008fc8000bf05070 */
[----:B------:R-:W-:-:S09]  /*a120*/  UISETP.NE.AND.EX UP0, UPT, UR5, URZ, UPT, UP0 ;  /* 0x000000ff0500728c */ /* 0x000fd2000bf05300 */
[----:B------:R-:W-:Y:S05]  /*a130*/  BRA.U UP0, `(.L_x_159) ;  /* 0x00000001000c7547 */ /* 0x000fea000b800000 */
[----:B------:R-:W-:-:S13]  /*a140*/  FSETP.NEU.AND P0, PT, R41, RZ, PT ;  /* 0x000000ff2900720b */ /* 0x000fda0003f0d000 */
[----:B------:R-:W-:Y:S05]  /*a150*/  @!P0 EXIT ;  /* 0x000000000000894d */ /* 0x000fea0003800000 */
[----:B------:R-:W-:Y:S05]  /*a160*/  BRA `(.L_x_158) ;  /* 0x00000000002c7947 */ /* 0x000fea0003800000 */
.L_x_159:
[----:B------:R-:W-:Y:S01]  /*a170*/  ISETP.NE.AND P0, PT, R86, RZ, PT ;  /* 0x000000ff5600720c */ /* 0x000fe20003f05270 */
[----:B------:R-:W-:-:S12]  /*a180*/  BSSY.RECONVERGENT B0, `(.L_x_158) ;  /* 0x0000009000007945 */ /* 0x000fd80003800200 */
[----:B------:R-:W-:Y:S05]  /*a190*/  @P0 BRA `(.L_x_160) ;  /* 0x0000000000140947 */ /* 0x000fea0003800000 */
[----:B------:R-:W3:Y:S02]  /*a1a0*/  LDCU.64 UR4, c[0x0][0x888] ;  /* 0x00011100ff0477ac */ /* 0x000ee40008000a00 */
[----:B---3--:R-:W-:-:S04]  /*a1b0*/  ISETP.NE.U32.AND P0, PT, RZ, UR4, PT ;  /* 0x00000004ff007c0c */ /* 0x008fc8000bf05070 */
[----:B------:R-:W-:-:S13]  /*a1c0*/  ISETP.NE.AND.EX P0, PT, RZ, UR5, PT, P0 ;  /* 0x00000005ff007c0c */ /* 0x000fda000bf05300 */
[----:B------:R-:W-:Y:S05]  /*a1d0*/  @!P0 EXIT ;  /* 0x000000000000894d */ /* 0x000fea0003800000 */
[----:B------:R-:W-:Y:S05]  /*a1e0*/  BRA `(.L_x_161) ;  /* 0x0000000000087947 */ /* 0x000fea0003800000 */
.L_x_160:
[----:B------:R-:W-:-:S13]  /*a1f0*/  FSETP.NEU.AND P0, PT, R41, RZ, PT ;  /* 0x000000ff2900720b */ /* 0x000fda0003f0d000 */
[----:B------:R-:W-:Y:S05]  /*a200*/  @!P0 EXIT ;  /* 0x000000000000894d */ /* 0x000fea0003800000 */
.L_x_161:
[----:B------:R-:W-:Y:S05]  /*a210*/  BSYNC.RECONVERGENT B0 ;  /* 0x0000000000007941 */ /* 0x000fea0003800200 */
.L_x_158:
[----:B------:R-:W3:Y:S01]  /*a220*/  S2UR UR5, SR_CgaCtaId ;  /* 0x00000000000579c3 */ /* 0x000ee20000008800 */
[----:B------:R-:W-:Y:S01]  /*a230*/  ULEA UR4, UR46, UR44, 0x3 ;  /* 0x0000002c2e047291 */ /* 0x000fe2000f8e18ff */
[----:B------:R-:W-:-:S04]  /*a240*/  DEPBAR.LE SB0, 0x0 ;  /* 0x000080000000791a */ /* 0x000fc80000000000 */
[----:B------:R-:W-:-:S04]  /*a250*/  UIADD3 UR4, UPT, UPT, UR4, 0x120, URZ ;  /* 0x0000012004047890 */ /* 0x000fc8000fffe0ff */
[----:B---3--:R-:W-:-:S09]  /*a260*/  UPRMT UR4, UR5, 0x654, UR4 ;  /* 0x0000065405047896 */ /* 0x008fd20008000004 */
[----:B------:R-:W-:Y:S01]  /*a270*/  SYNCS.ARRIVE.TRANS64.RED.A1T0 RZ, [UR4], RZ ;  /* 0x000000ffffff79a7 */ /* 0x000fe20008100404 */
[----:B------:R-:W-:Y:S05]  /*a280*/  EXIT ;  /* 0x000000000000794d */ /* 0x000fea0003800000 */
.L_x_25:
[----:B-1----:R1:W2:Y:S02]  /*a290*/  SYNCS.PHASECHK.TRANS64.TRYWAIT P0, [R0+URZ+0x1c0], R3 ;  /* 0x0001c003000075a7 */ /* 0x0022a400080011ff */
[----:B--2---:R-:W-:Y:S05]  /*a2a0*/  @!P0 NANOSLEEP.SYNCS 0x989680 ;  /* 0x009896800000895d */ /* 0x004fea0003900000 */
[----:B------:R-:W2:Y:S02]  /*a2b0*/  @!P0 SYNCS.PHASECHK.TRANS64 P0, [R0+URZ+0x1c0], R3 ;  /* 0x0001c003000085a7 */ /* 0x000ea400080010ff */
[----:B--2---:R-:W-:Y:S05]  /*a2c0*/  @!P0 BRA `(.L_x_25) ;  /* 0xfffffffc00f08947 */ /* 0x004fea000383ffff */
[----:B------:R-:W-:Y:S05]  /*a2d0*/  BRA `(.L_x_162) ;  /* 0xffffff7800747947 */ /* 0x000fea000383ffff */
.L_x_28:
[----:B-1----:R-:W-:-:S07]  /*a2e0*/  MOV R0, UR33 ;  /* 0x0000002100007c02 */ /* 0x002fce0008000f00 */
.L_x_163:
[----:B-1----:R1:W2:Y:S02]  /*a2f0*/  SYNCS.PHASECHK.TRANS64.TRYWAIT P0, [R0+URZ+0x80], R3 ;  /* 0x00008003000075a7 */ /* 0x0022a400080011ff */
[----:B--2---:R-:W-:Y:S05]  /*a300*/  @!P0 NANOSLEEP.SYNCS 0x989680 ;  /* 0x009896800000895d */ /* 0x004fea0003900000 */
[----:B------:R-:W2:Y:S02]  /*a310*/  @!P0 SYNCS.PHASECHK.TRANS64 P0, [R0+URZ+0x80], R3 ;  /* 0x00008003000085a7 */ /* 0x000ea400080010ff */
[----:B--2---:R-:W-:Y:S05]  /*a320*/  @!P0 BRA `(.L_x_163) ;  /* 0xfffffffc00f08947 */ /* 0x004fea000383ffff */
[----:B------:R-:W-:Y:S05]  /*a330*/  BRA `(.L_x_27) ;  /* 0xffffff7800c47947 */ /* 0x000fea000383ffff */
.L_x_35:
[----:B-1----:R-:W-:-:S07]  /*a340*/  MOV R0, UR17 ;  /* 0x0000001100007c02 */ /* 0x002fce0008000f00 */
.L_x_164:
[----:B-1----:R1:W2:Y:S02]  /*a350*/  SYNCS.PHASECHK.TRANS64.TRYWAIT P0, [R0+URZ+0x80], R3 ;  /* 0x00008003000075a7 */ /* 0x0022a400080011ff */
[----:B--2---:R-:W-:Y:S05]  /*a360*/  @!P0 NANOSLEEP.SYNCS 0x989680 ;  /* 0x009896800000895d */ /* 0x004fea0003900000 */
[----:B------:R-:W2:Y:S02]  /*a370*/  @!P0 SYNCS.PHASECHK.TRANS64 P0, [R0+URZ+0x80], R3 ;  /* 0x00008003000085a7 */ /* 0x000ea400080010ff */
[----:B--2---:R-:W-:Y:S05]  /*a380*/  @!P0 BRA `(.L_x_164) ;  /* 0xfffffffc00f08947 */ /* 0x004fea000383ffff */
[----:B------:R-:W-:Y:S05]  /*a390*/  BRA `(.L_x_34) ;  /* 0xffffff7c00887947 */ /* 0x000fea000383ffff */
.L_x_40:
[----:B-1----:R1:W2:Y:S02]  /*a3a0*/  SYNCS.PHASECHK.TRANS64.TRYWAIT P0, [R3+URZ+0x150], R0 ;  /* 0x00015000030075a7 */ /* 0x0022a400080011ff */
[----:B--2---:R-:W-:Y:S05]  /*a3b0*/  @!P0 NANOSLEEP.SYNCS 0x989680 ;  /* 0x009896800000895d */ /* 0x004fea0003900000 */
[----:B------:R-:W2:Y:S02]  /*a3c0*/  @!P0 SYNCS.PHASECHK.TRANS64 P0, [R3+URZ+0x150], R0 ;  /* 0x00015000030085a7 */ /* 0x000ea400080010ff */
[----:B--2---:R-:W-:Y:S05]  /*a3d0*/  @!P0 BRA `(.L_x_40) ;  /* 0xfffffffc00f08947 */ /* 0x004fea000383ffff */
[----:B------:R-:W-:Y:S05]  /*a3e0*/  BRA `(.L_x_165) ;  /* 0xffffff80002c7947 */ /* 0x000fea000383ffff */
.L_x_44:
[----:B-1----:R-:W-:-:S07]  /*a3f0*/  MOV R0, UR4 ;  /* 0x0000000400007c02 */ /* 0x002fce0008000f00 */
.L_x_166:
[----:B-1----:R1:W2:Y:S02]  /*a400*/  SYNCS.PHASECHK.TRANS64.TRYWAIT P0, [R0+URZ], R3 ;  /* 0x00000003000075a7 */ /* 0x0022a400080011ff */
[----:B--2---:R-:W-:Y:S05]  /*a410*/  @!P0 NANOSLEEP.SYNCS 0x989680 ;  /* 0x009896800000895d */ /* 0x004fea0003900000 */
[----:B------:R-:W2:Y:S02]  /*a420*/  @!P0 SYNCS.PHASECHK.TRANS64 P0, [R0+URZ], R3 ;  /* 0x00000003000085a7 */ /* 0x000ea400080010ff */
[----:B--2---:R-:W-:Y:S05]  /*a430*/  @!P0 BRA `(.L_x_166) ;  /* 0xfffffffc00f08947 */ /* 0x004fea000383ffff */
[----:B------:R-:W-:Y:S05]  /*a440*/  BRA `(.L_x_167) ;  /* 0xffffff8400d87947 */ /* 0x000fea000383ffff */
.L_x_45:
[----:B------:R-:W-:-:S07]  /*a450*/  MOV R0, UR5 ;  /* 0x0000000500007c02 */ /* 0x000fce0008000f00 */
.L_x_168:
[----:B-1----:R1:W2:Y:S02]  /*a460*/  SYNCS.PHASECHK.TRANS64.TRYWAIT P0, [R0+URZ], R3 ;  /* 0x00000003000075a7 */ /* 0x0022a400080011ff */
[----:B--2---:R-:W-:Y:S05]  /*a470*/  @!P0 NANOSLEEP.SYNCS 0x989680 ;  /* 0x009896800000895d */ /* 0x004fea0003900000 */
[----:B------:R-:W2:Y:S02]  /*a480*/  @!P0 SYNCS.PHASECHK.TRANS64 P0, [R0+URZ], R3 ;  /* 0x00000003000085a7 */ /* 0x000ea400080010ff */
[----:B--2---:R-:W-:Y:S05]  /*a490*/  @!P0 BRA `(.L_x_168) ;  /* 0xfffffffc00f08947 */ /* 0x004fea000383ffff */
[----:B------:R-:W-:Y:S05]  /*a4a0*/  BRA `(.L_x_169) ;  /* 0xffffff8400e47947 */ /* 0x000fea000383ffff */
.L_x_46:
[----:B------:R-:W-:-:S07]  /*a4b0*/  MOV R0, UR5 ;  /* 0x0000000500007c02 */ /* 0x000fce0008000f00 */
.L_x_170:
[----:B-1----:R1:W2:Y:S02]  /*a4c0*/  SYNCS.PHASECHK.TRANS64.TRYWAIT P0, [R0+URZ], R3 ;  /* 0x00000003000075a7 */ /* 0x0022a400080011ff */
[----:B--2---:R-:W-:Y:S05]  /*a4d0*/  @!P0 NANOSLEEP.SYNCS 0x989680 ;  /* 0x009896800000895d */ /* 0x004fea0003900000 */
[----:B------:R-:W2:Y:S02]  /*a4e0*/  @!P0 SYNCS.PHASECHK.TRANS64 P0, [R0+URZ], R3 ;  /* 0x00000003000085a7 */ /* 0x000ea400080010ff */
[----:B--2---:R-:W-:Y:S05]  /*a4f0*/  @!P0 BRA `(.L_x_170) ;  /* 0xfffffffc00f08947 */ /* 0x004fea000383ffff */
[----:B------:R-:W-:Y:S05]  /*a500*/  BRA `(.L_x_171) ;  /* 0xffffff8400f07947 */ /* 0x000fea000383ffff */
.L_x_47:
[----:B------:R-:W-:-:S07]  /*a510*/  MOV R0, UR5 ;  /* 0x0000000500007c02 */ /* 0x000fce0008000f00 */
.L_x_172:
[----:B-1----:R1:W2:Y:S02]  /*a520*/  SYNCS.PHASECHK.TRANS64.TRYWAIT P0, [R0+URZ], R3 ;  /* 0x00000003000075a7 */ /* 0x0022a400080011ff */
[----:B--2---:R-:W-:Y:S05]  /*a530*/  @!P0 NANOSLEEP.SYNCS 0x989680 ;  /* 0x009896800000895d */ /* 0x004fea0003900000 */
[----:B------:R-:W2:Y:S02]  /*a540*/  @!P0 SYNCS.PHASECHK.TRANS64 P0, [R0+URZ], R3 ;  /* 0x00000003000085a7 */ /* 0x000ea400080010ff */
[----:B--2---:R-:W-:Y:S05]  /*a550*/  @!P0 BRA `(.L_x_172) ;  /* 0xfffffffc00f08947 */ /* 0x004fea000383ffff */
[----:B------:R-:W-:Y:S05]  /*a560*/  BRA `(.L_x_173) ;  /* 0xffffff8400fc7947 */ /* 0x000fea000383ffff */
.L_x_48:
[----:B------:R-:W-:-:S07]  /*a570*/  MOV R0, UR5 ;  /* 0x0000000500007c02 */ /* 0x000fce0008000f00 */
.L_x_174:
[----:B-1----:R1:W2:Y:S02]  /*a580*/  SYNCS.PHASECHK.TRANS64.TRYWAIT P0, [R0+URZ], R3 ;  /* 0x00000003000075a7 */ /* 0x0022a400080011ff */
[----:B--2---:R-:W-:Y:S05]  /*a590*/  @!P0 NANOSLEEP.SYNCS 0x989680 ;  /* 0x009896800000895d */ /* 0x004fea0003900000 */
[----:B------:R-:W2:Y:S02]  /*a5a0*/  @!P0 SYNCS.PHASECHK.TRANS64 P0, [R0+URZ], R3 ;  /* 0x00000003000085a7 */ /* 0x000ea400080010ff */
[----:B--2---:R-:W-:Y:S05]  /*a5b0*/  @!P0 BRA `(.L_x_174) ;  /* 0xfffffffc00f08947 */ /* 0x004fea000383ffff */
[----:B------:R-:W-:Y:S05]  /*a5c0*/  BRA `(.L_x_175) ;  /* 0xffffff8800087947 */ /* 0x000fea000383ffff */
.L_x_49:
[----:B------:R-:W-:-:S07]  /*a5d0*/  MOV R0, UR5 ;  /* 0x0000000500007c02 */ /* 0x000fce0008000f00 */
.L_x_176:
[----:B-1----:R1:W2:Y:S02]  /*a5e0*/  SYNCS.PHASECHK.TRANS64.TRYWAIT P0, [R0+URZ], R3 ;  /* 0x00000003000075a7 */ /* 0x0022a400080011ff */
[----:B--2---:R-:W-:Y:S05]  /*a5f0*/  @!P0 NANOSLEEP.SYNCS 0x989680 ;  /* 0x009896800000895d */ /* 0x004fea0003900000 */
[----:B------:R-:W2:Y:S02]  /*a600*/  @!P0 SYNCS.PHASECHK.TRANS64 P0, [R0+URZ], R3 ;  /* 0x00000003000085a7 */ /* 0x000ea400080010ff */
[----:B--2---:R-:W-:Y:S05]  /*a610*/  @!P0 BRA `(.L_x_176) ;  /* 0xfffffffc00f08947 */ /* 0x004fea000383ffff */
[----:B------:R-:W-:Y:S05]  /*a620*/  BRA `(.L_x_177) ;  /* 0xffffff8800147947 */ /* 0x000fea000383ffff */
.L_x_50:
[----:B------:R-:W-:-:S07]  /*a630*/  MOV R0, UR5 ;  /* 0x0000000500007c02 */ /* 0x000fce0008000f00 */
.L_x_178:
[----:B-1----:R1:W2:Y:S02]  /*a640*/  SYNCS.PHASECHK.TRANS64.TRYWAIT P0, [R0+URZ], R3 ;  /* 0x00000003000075a7 */ /* 0x0022a400080011ff */
[----:B--2---:R-:W-:Y:S05]  /*a650*/  @!P0 NANOSLEEP.SYNCS 0x989680 ;  /* 0x009896800000895d */ /* 0x004fea0003900000 */
[----:B------:R-:W2:Y:S02]  /*a660*/  @!P0 SYNCS.PHASECHK.TRANS64 P0, [R0+URZ], R3 ;  /* 0x00000003000085a7 */ /* 0x000ea400080010ff */
[----:B--2---:R-:W-:Y:S05]  /*a670*/  @!P0 BRA `(.L_x_178) ;  /* 0xfffffffc00f08947 */ /* 0x004fea000383ffff */
[----:B------:R-:W-:Y:S05]  /*a680*/  BRA `(.L_x_179) ;  /* 0xffffff8800207947 */ /* 0x000fea000383ffff */
.L_x_51:
[----:B------:R-:W-:-:S07]  /*a690*/  MOV R0, UR5 ;  /* 0x0000000500007c02 */ /* 0x000fce0008000f00 */
.L_x_180:
[----:B-1----:R1:W2:Y:S02]  /*a6a0*/  SYNCS.PHASECHK.TRANS64.TRYWAIT P0, [R0+URZ], R3 ;  /* 0x00000003000075a7 */ /* 0x0022a400080011ff */
[----:B--2---:R-:W-:Y:S05]  /*a6b0*/  @!P0 NANOSLEEP.SYNCS 0x989680 ;  /* 0x009896800000895d */ /* 0x004fea0003900000 */
[----:B------:R-:W2:Y:S02]  /*a6c0*/  @!P0 SYNCS.PHASECHK.TRANS64 P0, [R0+URZ], R3 ;  /* 0x00000003000085a7 */ /* 0x000ea400080010ff */
[----:B--2---:R-:W-:Y:S05]  /*a6d0*/  @!P0 BRA `(.L_x_180) ;  /* 0xfffffffc00f08947 */ /* 0x004fea000383ffff */
[----:B------:R-:W-:Y:S05]  /*a6e0*/  BRA `(.L_x_181) ;  /* 0xffffff88002c7947 */ /* 0x000fea000383ffff */
.L_x_52:
[----:B------:R-:W-:-:S07]  /*a6f0*/  MOV R0, UR5 ;  /* 0x0000000500007c02 */ /* 0x000fce0008000f00 */
.L_x_182:
[----:B-1----:R1:W2:Y:S02]  /*a700*/  SYNCS.PHASECHK.TRANS64.TRYWAIT P0, [R0+URZ], R3 ;  /* 0x00000003000075a7 */ /* 0x0022a400080011ff */
[----:B--2---:R-:W-:Y:S05]  /*a710*/  @!P0 NANOSLEEP.SYNCS 0x989680 ;  /* 0x009896800000895d */ /* 0x004fea0003900000 */
[----:B------:R-:W2:Y:S02]  /*a720*/  @!P0 SYNCS.PHASECHK.TRANS64 P0, [R0+URZ], R3 ;  /* 0x00000003000085a7 */ /* 0x000ea400080010ff */
[----:B--2---:R-:W-:Y:S05]  /*a730*/  @!P0 BRA `(.L_x_182) ;  /* 0xfffffffc00f08947 */ /* 0x004fea000383ffff */
[----:B------:R-:W-:Y:S05]  /*a740*/  BRA `(.L_x_183) ;  /* 0xffffff8800387947 */ /* 0x000fea000383ffff */
.L_x_53:
[----:B------:R-:W-:-:S07]  /*a750*/  MOV R0, UR5 ;  /* 0x0000000500007c02 */ /* 0x000fce0008000f00 */
.L_x_184:
[----:B-1----:R1:W2:Y:S02]  /*a760*/  SYNCS.PHASECHK.TRANS64.TRYWAIT P0, [R0+URZ], R3 ;  /* 0x00000003000075a7 */ /* 0x0022a400080011ff */
[----:B--2---:R-:W-:Y:S05]  /*a770*/  @!P0 NANOSLEEP.SYNCS 0x989680 ;  /* 0x009896800000895d */ /* 0x004fea0003900000 */
[----:B------:R-:W2:Y:S02]  /*a780*/  @!P0 SYNCS.PHASECHK.TRANS64 P0, [R0+URZ], R3 ;  /* 0x00000003000085a7 */ /* 0x000ea400080010ff */
[----:B--2---:R-:W-:Y:S05]  /*a790*/  @!P0 BRA `(.L_x_184) ;  /* 0xfffffffc00f08947 */ /* 0x004fea000383ffff */
[----:B------:R-:W-:Y:S05]  /*a7a0*/  BRA `(.L_x_185) ;  /* 0xffffff8800447947 */ /* 0x000fea000383ffff */
.L_x_54:
[----:B------:R-:W-:-:S07]  /*a7b0*/  MOV R0, UR5 ;  /* 0x0000000500007c02 */ /* 0x000fce0008000f00 */
.L_x_186:
[----:B-1----:R1:W2:Y:S02]  /*a7c0*/  SYNCS.PHASECHK.TRANS64.TRYWAIT P0, [R0+URZ], R3 ;  /* 0x00000003000075a7 */ /* 0x0022a400080011ff */
[----:B--2---:R-:W-:Y:S05]  /*a7d0*/  @!P0 NANOSLEEP.SYNCS 0x989680 ;  /* 0x009896800000895d */ /* 0x004fea0003900000 */
[----:B------:R-:W2:Y:S02]  /*a7e0*/  @!P0 SYNCS.PHASECHK.TRANS64 P0, [R0+URZ], R3 ;  /* 0x00000003000085a7 */ /* 0x000ea400080010ff */
[----:B--2---:R-:W-:Y:S05]  /*a7f0*/  @!P0 BRA `(.L_x_186) ;  /* 0xfffffffc00f08947 */ /* 0x004fea000383ffff */
[----:B------:R-:W-:Y:S05]  /*a800*/  BRA `(.L_x_187) ;  /* 0xffffff8800507947 */ /* 0x000fea000383ffff */
.L_x_55:
[----:B------:R-:W-:-:S07]  /*a810*/  MOV R0, UR5 ;  /* 0x0000000500007c02 */ /* 0x000fce0008000f00 */
.L_x_188:
[----:B-1----:R1:W2:Y:S02]  /*a820*/  SYNCS.PHASECHK.TRANS64.TRYWAIT P0, [R0+URZ], R3 ;  /* 0x00000003000075a7 */ /* 0x0022a400080011ff */
[----:B--2---:R-:W-:Y:S05]  /*a830*/  @!P0 NANOSLEEP.SYNCS 0x989680 ;  /* 0x009896800000895d */ /* 0x004fea0003900000 */
[----:B------:R-:W2:Y:S02]  /*a840*/  @!P0 SYNCS.PHASECHK.TRANS64 P0, [R0+URZ], R3 ;  /* 0x00000003000085a7 */ /* 0x000ea400080010ff */
[----:B--2---:R-:W-:Y:S05]  /*a850*/  @!P0 BRA `(.L_x_188) ;  /* 0xfffffffc00f08947 */ /* 0x004fea000383ffff */
[----:B------:R-:W-:Y:S05]  /*a860*/  BRA `(.L_x_189) ;  /* 0xffffff88005c7947 */ /* 0x000fea000383ffff */
.L_x_56:
[----:B------:R-:W-:-:S07]  /*a870*/  MOV R0, UR5 ;  /* 0x0000000500007c02 */ /* 0x000fce0008000f00 */
.L_x_190:
[----:B-1----:R1:W2:Y:S02]  /*a880*/  SYNCS.PHASECHK.TRANS64.TRYWAIT P0, [R0+URZ], R3 ;  /* 0x00000003000075a7 */ /* 0x0022a400080011ff */
[----:B--2---:R-:W-:Y:S05]  /*a890*/  @!P0 NANOSLEEP.SYNCS 0x989680 ;  /* 0x009896800000895d */ /* 0x004fea0003900000 */
[----:B------:R-:W2:Y:S02]  /*a8a0*/  @!P0 SYNCS.PHASECHK.TRANS64 P0, [R0+URZ], R3 ;  /* 0x00000003000085a7 */ /* 0x000ea400080010ff */
[----:B--2---:R-:W-:Y:S05]  /*a8b0*/  @!P0 BRA `(.L_x_190) ;  /* 0xfffffffc00f08947 */ /* 0x004fea000383ffff */
[----:B------:R-:W-:Y:S05]  /*a8c0*/  BRA `(.L_x_191) ;  /* 0xffffff8800687947 */ /* 0x000fea000383ffff */
.L_x_57:
[----:B------:R-:W-:-:S07]  /*a8d0*/  MOV R0, UR5 ;  /* 0x0000000500007c02 */ /* 0x000fce0008000f00 */
.L_x_192:
[----:B-1----:R1:W2:Y:S02]  /*a8e0*/  SYNCS.PHASECHK.TRANS64.TRYWAIT P0, [R0+URZ], R3 ;  /* 0x00000003000075a7 */ /* 0x0022a400080011ff */
[----:B--2---:R-:W-:Y:S05]  /*a8f0*/  @!P0 NANOSLEEP.SYNCS 0x989680 ;  /* 0x009896800000895d */ /* 0x004fea0003900000 */
[----:B------:R-:W2:Y:S02]  /*a900*/  @!P0 SYNCS.PHASECHK.TRANS64 P0, [R0+URZ], R3 ;  /* 0x00000003000085a7 */ /* 0x000ea400080010ff */
[----:B--2---:R-:W-:Y:S05]  /*a910*/  @!P0 BRA `(.L_x_192) ;  /* 0xfffffffc00f08947 */ /* 0x004fea000383ffff */
[----:B------:R-:W-:Y:S05]  /*a920*/  BRA `(.L_x_193) ;  /* 0xffffff8800747947 */ /* 0x000fea000383ffff */
.L_x_58:
[----:B------:R-:W-:-:S07]  /*a930*/  MOV R0, UR5 ;  /* 0x0000000500007c02 */ /* 0x000fce0008000f00 */
.L_x_194:
[----:B-1----:R1:W2:Y:S02]  /*a940*/  SYNCS.PHASECHK.TRANS64.TRYWAIT P0, [R0+URZ], R3 ;  /* 0x00000003000075a7 */ /* 0x0022a400080011ff */
[----:B--2---:R-:W-:Y:S05]  /*a950*/  @!P0 NANOSLEEP.SYNCS 0x989680 ;  /* 0x009896800000895d */ /* 0x004fea0003900000 */
[----:B------:R-:W2:Y:S02]  /*a960*/  @!P0 SYNCS.PHASECHK.TRANS64 P0, [R0+URZ], R3 ;  /* 0x00000003000085a7 */ /* 0x000ea400080010ff */
[----:B--2---:R-:W-:Y:S05]  /*a970*/  @!P0 BRA `(.L_x_194) ;  /* 0xfffffffc00f08947 */ /* 0x004fea000383ffff */
[----:B------:R-:W-:Y:S05]  /*a980*/  BRA `(.L_x_195) ;  /* 0xffffff8800807947 */ /* 0x000fea000383ffff */
.L_x_61:
[----:B-1----:R1:W2:Y:S02]  /*a990*/  SYNCS.PHASECHK.TRANS64.TRYWAIT P0, [R0+URZ+0x1b0], R5 ;  /* 0x0001b005000075a7 */ /* 0x0022a400080011ff */
[----:B--2---:R-:W-:Y:S05]  /*a9a0*/  @!P0 NANOSLEEP.SYNCS 0x989680 ;  /* 0x009896800000895d */ /* 0x004fea0003900000 */
[----:B------:R-:W2:Y:S02]  /*a9b0*/  @!P0 SYNCS.PHASECHK.TRANS64 P0, [R0+URZ+0x1b0], R5 ;  /* 0x0001b005000085a7 */ /* 0x000ea400080010ff */
[----:B--2---:R-:W-:Y:S05]  /*a9c0*/  @!P0 BRA `(.L_x_61) ;  /* 0xfffffffc00f08947 */ /* 0x004fea000383ffff */
[----:B------:R-:W-:Y:S05]  /*a9d0*/  BRA `(.L_x_196) ;  /* 0xffffff8800e47947 */ /* 0x000fea000383ffff */
.L_x_62:
[----:B------:R-:W-:-:S07]  /*a9e0*/  MOV R0, UR4 ;  /* 0x0000000400007c02 */ /* 0x000fce0008000f00 */
.L_x_197:
[----:B-1----:R1:W2:Y:S02]  /*a9f0*/  SYNCS.PHASECHK.TRANS64.TRYWAIT P0, [R0+URZ+0x160], R7 ;  /* 0x00016007000075a7 */ /* 0x0022a400080011ff */
[----:B--2---:R-:W-:Y:S05]  /*aa00*/  @!P0 NANOSLEEP.SYNCS 0x989680 ;  /* 0x009896800000895d */ /* 0x004fea0003900000 */
[----:B------:R-:W2:Y:S02]  /*aa10*/  @!P0 SYNCS.PHASECHK.TRANS64 P0, [R0+URZ+0x160], R7 ;  /* 0x00016007000085a7 */ /* 0x000ea400080010ff */
[----:B--2---:R-:W-:Y:S05]  /*aa20*/  @!P0 BRA `(.L_x_197) ;  /* 0xfffffffc00f08947 */ /* 0x004fea000383ffff */
[----:B------:R-:W-:Y:S05]  /*aa30*/  BRA `(.L_x_198) ;  /* 0xffffff8800f47947 */ /* 0x000fea000383ffff */
.L_x_63:
[----:B-1----:R1:W2:Y:S02]  /*aa40*/  SYNCS.PHASECHK.TRANS64.TRYWAIT P1, [R0+URZ+0x150], R5 ;  /* 0x00015005000075a7 */ /* 0x0022a400080211ff */
[----:B--2---:R-:W-:Y:S05]  /*aa50*/  @!P1 NANOSLEEP.SYNCS 0x989680 ;  /* 0x009896800000995d */ /* 0x004fea0003900000 */
[----:B------:R-:W2:Y:S02]  /*aa60*/  @!P1 SYNCS.PHASECHK.TRANS64 P1, [R0+URZ+0x150], R5 ;  /* 0x00015005000095a7 */ /* 0x000ea400080210ff */
[----:B--2---:R-:W-:Y:S05]  /*aa70*/  @!P1 BRA `(.L_x_63) ;  /* 0xfffffffc00f09947 */ /* 0x004fea000383ffff */
[----:B------:R-:W-:Y:S05]  /*aa80*/  BRA `(.L_x_199) ;  /* 0xffffff8c00247947 */ /* 0x000fea000383ffff */
.L_x_66:
[----:B------:R-:W-:-:S07]  /*aa90*/  MOV R0, UR4 ;  /* 0x0000000400007c02 */ /* 0x000fce0008000f00 */
.L_x_200:
[----:B-1----:R1:W2:Y:S02]  /*aaa0*/  SYNCS.PHASECHK.TRANS64.TRYWAIT P0, [R0+URZ+0x160], R3 ;  /* 0x00016003000075a7 */ /* 0x0022a400080011ff */
[----:B--2---:R-:W-:Y:S05]  /*aab0*/  @!P0 NANOSLEEP.SYNCS 0x989680 ;  /* 0x009896800000895d */ /* 0x004fea0003900000 */
[----:B------:R-:W2:Y:S02]  /*aac0*/  @!P0 SYNCS.PHASECHK.TRANS64 P0, [R0+URZ+0x160], R3 ;  /* 0x00016003000085a7 */ /* 0x000ea400080010ff */
[----:B--2---:R-:W-:Y:S05]  /*aad0*/  @!P0 BRA `(.L_x_200) ;  /* 0xfffffffc00f08947 */ /* 0x004fea000383ffff */
[----:B------:R-:W-:Y:S05]  /*aae0*/  BRA `(.L_x_65) ;  /* 0xffffff8c00787947 */ /* 0x000fea000383ffff */
.L_x_75:
[----:B-1----:R-:W-:-:S04]  /*aaf0*/  MOV R5, UR5 ;  /* 0x0000000500057c02 */ /* 0x002fc80008000f00 */
[----:B------:R1:W2:Y:S03]  /*ab00*/  SYNCS.PHASECHK.TRANS64.TRYWAIT P0, [R5+URZ+0x8], R6 ;  /* 0x00000806050075a7 */ /* 0x0002a600080011ff */
[----:B--2---:R-:W-:Y:S05]  /*ab10*/  @!P0 NANOSLEEP.SYNCS 0x989680 ;  /* 0x009896800000895d */ /* 0x004fea0003900000 */
[----:B------:R-:W2:Y:S02]  /*ab20*/  @!P0 SYNCS.PHASECHK.TRANS64 P0, [R5+URZ+0x8], R6 ;  /* 0x00000806050085a7 */ /* 0x000ea400080010ff */
[----:B--2---:R-:W-:Y:S05]  /*ab30*/  @!P0 BRA `(.L_x_75) ;  /* 0xfffffffc00ec8947 */ /* 0x004fea000383ffff */
[----:B------:R-:W-:Y:S05]  /*ab40*/  BRA `(.L_x_74) ;  /* 0xffffff9000307947 */ /* 0x000fea000383ffff */
.L_x_77:
[----:B------:R-:W-:Y:S01]  /*ab50*/  BSSY B0, `(.L_x_201) ;  /* 0x0000006000007945 */ /* 0x000fe20003800000 */
[----:B------:R-:W-:-:S07]  /*ab60*/  MOV R15, 0xffffffff ;  /* 0xffffffff000f7802 */ /* 0x000fce0000000f00 */
[----:B-1---5:R-:W-:Y:S05]  /*ab70*/  WARPSYNC.COLLECTIVE R15, `(.L_x_202) ;  /* 0x000000000f0c7348 */ /* 0x022fea0003c00000 */
[----:B------:R-:W-:Y:S02]  /*ab80*/  ELECT P6, UR79, PT ;  /* 0x00000000004f782f */ /* 0x000fe400038c0000 */
[----:B------:R-:W-:Y:S01]  /*ab90*/  MOV R14, UR79 ;  /* 0x0000004f000e7c02 */ /* 0x000fe20008000f00 */
[----:B-1---5:R-:W-:Y:S10]  /*aba0*/  ENDCOLLECTIVE ;  /* 0x000000000000791b */ /* 0x022ff40003800000 */
.L_x_202:
[----:B------:R-:W-:Y:S05]  /*abb0*/  BSYNC B0 ;  /* 0x0000000000007941 */ /* 0x000fea0003800000 */
.L_x_201:
[----:B------:R-:W-:Y:S01]  /*abc0*/  PLOP3.LUT P0, PT, P6, PT, PT, 0x80, 0x8 ;  /* 0x000000000008781c */ /* 0x000fe2000370f070 */
[----:B------:R-:W-:-:S12]  /*abd0*/  BRA `(.L_x_203) ;  /* 0xffffff90005c7947 */ /* 0x000fd8000383ffff */
.L_x_79:
[----:B-1----:R-:W-:-:S04]  /*abe0*/  MOV R3, UR5 ;  /* 0x0000000500037c02 */ /* 0x002fc80008000f00 */
[----:B------:R1:W2:Y:S03]  /*abf0*/  SYNCS.PHASECHK.TRANS64.TRYWAIT P0, [R3+URZ+0x8], R4 ;  /* 0x00000804030075a7 */ /* 0x0002a600080011ff */
[----:B--2---:R-:W-:Y:S05]  /*ac00*/  @!P0 NANOSLEEP.SYNCS 0x989680 ;  /* 0x009896800000895d */ /* 0x004fea0003900000 */
[----:B------:R-:W2:Y:S02]  /*ac10*/  @!P0 SYNCS.PHASECHK.TRANS64 P0, [R3+URZ+0x8], R4 ;  /* 0x00000804030085a7 */ /* 0x000ea400080010ff */
[----:B--2---:R-:W-:Y:S05]  /*ac20*/  @!P0 BRA `(.L_x_79) ;  /* 0xfffffffc00ec8947 */ /* 0x004fea000383ffff */
[----:B------:R-:W-:Y:S05]  /*ac30*/  BRA `(.L_x_78) ;  /* 0xffffff9000607947 */ /* 0x000fea000383ffff */
.L_x_80:
[----:B-1----:R1:W2:Y:S02]  /*ac40*/  SYNCS.PHASECHK.TRANS64.TRYWAIT P0, [R0+URZ+0x150], R5 ;  /* 0x00015005000075a7 */ /* 0x0022a400080011ff */
[----:B--2---:R-:W-:Y:S05]  /*ac50*/  @!P0 NANOSLEEP.SYNCS 0x989680 ;  /* 0x009896800000895d */ /* 0x004fea0003900000 */
[----:B------:R-:W2:Y:S02]  /*ac60*/  @!P0 SYNCS.PHASECHK.TRANS64 P0, [R0+URZ+0x150], R5 ;  /* 0x00015005000085a7 */ /* 0x000ea400080010ff */
[----:B--2---:R-:W-:Y:S05]  /*ac70*/  @!P0 BRA `(.L_x_80) ;  /* 0xfffffffc00f08947 */ /* 0x004fea000383ffff */
[----:B------:R-:W-:Y:S05]  /*ac80*/  BRA `(.L_x_204) ;  /* 0xffffff94003c7947 */ /* 0x000fea000383ffff */
.L_x_82:
[----:B------:R-:W-:-:S07]  /*ac90*/  MOV R0, UR23 ;  /* 0x0000001700007c02 */ /* 0x000fce0008000f00 */
.L_x_205:
[----:B-1----:R1:W2:Y:S02]  /*aca0*/  SYNCS.PHASECHK.TRANS64.TRYWAIT P0, [R0+URZ+0x190], R5 ;  /* 0x00019005000075a7 */ /* 0x0022a400080011ff */
[----:B--2---:R-:W-:Y:S05]  /*acb0*/  @!P0 NANOSLEEP.SYNCS 0x989680 ;  /* 0x009896800000895d */ /* 0x004fea0003900000 */
[----:B------:R-:W2:Y:S02]  /*acc0*/  @!P0 SYNCS.PHASECHK.TRANS64 P0, [R0+URZ+0x190], R5 ;  /* 0x00019005000085a7 */ /* 0x000ea400080010ff */
[----:B--2---:R-:W-:Y:S05]  /*acd0*/  @!P0 BRA `(.L_x_205) ;  /* 0xfffffffc00f08947 */ /* 0x004fea000383ffff */
[----:B------:R-:W-:Y:S05]  /*ace0*/  BRA `(.L_x_206) ;  /* 0xffffff9400887947 */ /* 0x000fea000383ffff */
.L_x_85:
[----:B------:R-:W-:Y:S07]  /*acf0*/  MOV R0, UR5 ;  /* 0x0000000500007c02 */ /* 0x000fee0008000f00 */
.L_x_207:
[----:B-1----:R1:W2:Y:S02]  /*ad00*/  SYNCS.PHASECHK.TRANS64.TRYWAIT P0, [R0+URZ], R5 ;  /* 0x00000005000075a7 */ /* 0x0022a400080011ff */
[----:B--2---:R-:W-:Y:S05]  /*ad10*/  @!P0 NANOSLEEP.SYNCS 0x989680 ;  /* 0x009896800000895d */ /* 0x004fea0003900000 */
[----:B------:R-:W2:Y:S02]  /*ad20*/  @!P0 SYNCS.PHASECHK.TRANS64 P0, [R0+URZ], R5 ;  /* 0x00000005000085a7 */ /* 0x000ea400080010ff */
[----:B--2---:R-:W-:Y:S05]  /*ad30*/  @!P0 BRA `(.L_x_207) ;  /* 0xfffffffc00f08947 */ /* 0x004fea000383ffff */
[----:B------:R-:W-:Y:S05]  /*ad40*/  BRA `(.L_x_84) ;  /* 0xffffff94009c7947 */ /* 0x000fea000383ffff */
.L_x_89:
[----:B-1----:R-:W-:-:S07]  /*ad50*/  MOV R0, UR4 ;  /* 0x0000000400007c02 */ /* 0x002fce0008000f00 */
.L_x_208:
[----:B-1----:R1:W2:Y:S02]  /*ad60*/  SYNCS.PHASECHK.TRANS64.TRYWAIT P0, [R0+URZ], R3 ;  /* 0x00000003000075a7 */ /* 0x0022a400080011ff */
[----:B--2---:R-:W-:Y:S05]  /*ad70*/  @!P0 NANOSLEEP.SYNCS 0x989680 ;  /* 0x009896800000895d */ /* 0x004fea0003900000 */
[----:B------:R-:W2:Y:S02]  /*ad80*/  @!P0 SYNCS.PHASECHK.TRANS64 P0, [R0+URZ], R3 ;  /* 0x00000003000085a7 */ /* 0x000ea400080010ff */
[----:B--2---:R-:W-:Y:S05]  /*ad90*/  @!P0 BRA `(.L_x_208) ;  /* 0xfffffffc00f08947 */ /* 0x004fea000383ffff */
[----:B------:R-:W-:Y:S05]  /*ada0*/  BRA `(.L_x_209) ;  /* 0xffffff9800687947 */ /* 0x000fea000383ffff */
.L_x_90:
[----:B------:R-:W-:-:S07]  /*adb0*/  MOV R0, UR5 ;  /* 0x0000000500007c02 */ /* 0x000fce0008000f00 */
.L_x_210:
[----:B-1----:R1:W2:Y:S02]  /*adc0*/  SYNCS.PHASECHK.TRANS64.TRYWAIT P0, [R0+URZ], R3 ;  /* 0x00000003000075a7 */ /* 0x0022a400080011ff */
[----:B--2---:R-:W-:Y:S05]  /*add0*/  @!P0 NANOSLEEP.SYNCS 0x989680 ;  /* 0x009896800000895d */ /* 0x004fea0003900000 */
[----:B------:R-:W2:Y:S02]  /*ade0*/  @!P0 SYNCS.PHASECHK.TRANS64 P0, [R0+URZ], R3 ;  /* 0x00000003000085a7 */ /* 0x000ea400080010ff */
[----:B--2---:R-:W-:Y:S05]  /*adf0*/  @!P0 BRA `(.L_x_210) ;  /* 0xfffffffc00f08947 */ /* 0x004fea000383ffff */
[----:B------:R-:W-:Y:S05]  /*ae00*/  BRA `(.L_x_211) ;  /* 0xffffff9800747947 */ /* 0x000fea000383ffff */
.L_x_91:
[----:B------:R-:W-:-:S07]  /*ae10*/  MOV R0, UR5 ;  /* 0x0000000500007c02 */ /* 0x000fce0008000f00 */
.L_x_212:
[----:B-1----:R1:W2:Y:S02]  /*ae20*/  SYNCS.PHASECHK.TRANS64.TRYWAIT P0, [R0+URZ], R3 ;  /* 0x00000003000075a7 */ /* 0x0022a400080011ff */
[----:B--2---:R-:W-:Y:S05]  /*ae30*/  @!P0 NANOSLEEP.SYNCS 0x989680 ;  /* 0x009896800000895d */ /* 0x004fea0003900000 */
[----:B------:R-:W2:Y:S02]  /*ae40*/  @!P0 SYNCS.PHASECHK.TRANS64 P0, [R0+URZ], R3 ;  /* 0x00000003000085a7 */ /* 0x000ea400080010ff */
[----:B--2---:R-:W-:Y:S05]  /*ae50*/  @!P0 BRA `(.L_x_212) ;  /* 0xfffffffc00f08947 */ /* 0x004fea000383ffff */
[----:B------:R-:W-:Y:S05]  /*ae60*/  BRA `(.L_x_213) ;  /* 0xffffff9800807947 */ /* 0x000fea000383ffff */
.L_x_94:
[----:B------:R-:W-:-:S07]  /*ae70*/  MOV R0, UR17 ;  /* 0x0000001100007c02 */ /* 0x000fce0008000f00 */
.L_x_214:
[----:B-1----:R1:W2:Y:S02]  /*ae80*/  SYNCS.PHASECHK.TRANS64.TRYWAIT P1, [R0+URZ+0x1d0], R3 ;  /* 0x0001d003000075a7 */ /* 0x0022a400080211ff */
[----:B--2---:R-:W-:Y:S05]  /*ae90*/  @!P1 NANOSLEEP.SYNCS 0x989680 ;  /* 0x009896800000995d */ /* 0x004fea0003900000 */
[----:B------:R-:W2:Y:S02]  /*aea0*/  @!P1 SYNCS.PHASECHK.TRANS64 P1, [R0+URZ+0x1d0], R3 ;  /* 0x0001d003000095a7 */ /* 0x000ea400080210ff */
[----:B--2---:R-:W-:Y:S05]  /*aeb0*/  @!P1 BRA `(.L_x_214) ;  /* 0xfffffffc00f09947 */ /* 0x004fea000383ffff */
[----:B------:R-:W-:Y:S05]  /*aec0*/  BRA `(.L_x_215) ;  /* 0xffffff9800cc7947 */ /* 0x000fea000383ffff */
.L_x_99:
[----:B--2---:R2:W3:Y:S02]  /*aed0*/  SYNCS.PHASECHK.TRANS64.TRYWAIT P0, [R12+URZ+0x150], R9 ;  /* 0x000150090c0075a7 */ /* 0x0044e400080011ff */
[----:B---3--:R-:W-:Y:S05]  /*aee0*/  @!P0 NANOSLEEP.SYNCS 0x989680 ;  /* 0x009896800000895d */ /* 0x008fea0003900000 */
[----:B------:R-:W3:Y:S02]  /*aef0*/  @!P0 SYNCS.PHASECHK.TRANS64 P0, [R12+URZ+0x150], R9 ;  /* 0x000150090c0085a7 */ /* 0x000ee400080010ff */
[----:B---3--:R-:W-:Y:S05]  /*af00*/  @!P0 BRA `(.L_x_99) ;  /* 0xfffffffc00f08947 */ /* 0x008fea000383ffff */
[----:B------:R-:W-:Y:S05]  /*af10*/  BRA `(.L_x_216) ;  /* 0xffffffa000047947 */ /* 0x000fea000383ffff */
.L_x_102:
[----:B------:R-:W-:Y:S07]  /*af20*/  MOV R0, UR21 ;  /* 0x0000001500007c02 */ /* 0x000fee0008000f00 */
.L_x_217:
[----:B--2---:R2:W3:Y:S02]  /*af30*/  SYNCS.PHASECHK.TRANS64.TRYWAIT P2, [R0+URZ+0x148], R11 ;  /* 0x0001480b000075a7 */ /* 0x0044e400080411ff */
[----:B---3--:R-:W-:Y:S05]  /*af40*/  @!P2 NANOSLEEP.SYNCS 0x989680 ;  /* 0x009896800000a95d */ /* 0x008fea0003900000 */
[----:B------:R-:W3:Y:S02]  /*af50*/  @!P2 SYNCS.PHASECHK.TRANS64 P2, [R0+URZ+0x148], R11 ;  /* 0x0001480b0000a5a7 */ /* 0x000ee400080410ff */
[----:B---3--:R-:W-:Y:S05]  /*af60*/  @!P2 BRA `(.L_x_217) ;  /* 0xfffffffc00f0a947 */ /* 0x008fea000383ffff */
[----:B------:R-:W-:Y:S05]  /*af70*/  BRA `(.L_x_101) ;  /* 0xffffffa4006c7947 */ /* 0x000fea000383ffff */
.L_x_105:
[----:B--2---:R-:W-:Y:S07]  /*af80*/  MOV R0, UR21 ;  /* 0x0000001500007c02 */ /* 0x004fee0008000f00 */
.L_x_218:
[----:B--2---:R2:W3:Y:S02]  /*af90*/  SYNCS.PHASECHK.TRANS64.TRYWAIT P0, [R0+URZ+0x120], R9 ;  /* 0x00012009000075a7 */ /* 0x0044e400080011ff */
[----:B---3--:R-:W-:Y:S05]  /*afa0*/  @!P0 NANOSLEEP.SYNCS 0x989680 ;  /* 0x009896800000895d */ /* 0x008fea0003900000 */
[----:B------:R-:W3:Y:S02]  /*afb0*/  @!P0 SYNCS.PHASECHK.TRANS64 P0, [R0+URZ+0x120], R9 ;  /* 0x00012009000085a7 */ /* 0x000ee400080010ff */
[----:B---3--:R-:W-:Y:S05]  /*afc0*/  @!P0 BRA `(.L_x_218) ;  /* 0xfffffffc00f08947 */ /* 0x008fea000383ffff */
[----:B------:R-:W-:Y:S05]  /*afd0*/  BRA `(.L_x_219) ;  /* 0xffffffa400c87947 */ /* 0x000fea000383ffff */
.L_x_106:
[----:B------:R-:W-:Y:S07]  /*afe0*/  MOV R0, UR21 ;  /* 0x0000001500007c02 */ /* 0x000fee0008000f00 */
.L_x_220:
[----:B--2---:R2:W3:Y:S02]  /*aff0*/  SYNCS.PHASECHK.TRANS64.TRYWAIT P0, [R0+URZ+0x128], R9 ;  /* 0x00012809000075a7 */ /* 0x0044e400080011ff */
[----:B---3--:R-:W-:Y:S05]  /*b000*/  @!P0 NANOSLEEP.SYNCS 0x989680 ;  /* 0x009896800000895d */ /* 0x008fea0003900000 */
[----:B------:R-:W3:Y:S02]  /*b010*/  @!P0 SYNCS.PHASECHK.TRANS64 P0, [R0+URZ+0x128], R9 ;  /* 0x00012809000085a7 */ /* 0x000ee400080010ff */
[----:B---3--:R-:W-:Y:S05]  /*b020*/  @!P0 BRA `(.L_x_220) ;  /* 0xfffffffc00f08947 */ /* 0x008fea000383ffff */
[----:B------:R-:W-:Y:S05]  /*b030*/  BRA `(.L_x_221) ;  /* 0xffffffa800007947 */ /* 0x000fea000383ffff */
.L_x_107:
[----:B------:R-:W-:Y:S07]  /*b040*/  MOV R0, UR21 ;  /* 0x0000001500007c02 */ /* 0x000fee0008000f00 */
.L_x_222:
[----:B--2---:R2:W3:Y:S02]  /*b050*/  SYNCS.PHASECHK.TRANS64.TRYWAIT P0, [R0+URZ+0x130], R9 ;  /* 0x00013009000075a7 */ /* 0x0044e400080011ff */
[----:B---3--:R-:W-:Y:S05]  /*b060*/  @!P0 NANOSLEEP.SYNCS 0x989680 ;  /* 0x009896800000895d */ /* 0x008fea0003900000 */
[----:B------:R-:W3:Y:S02]  /*b070*/  @!P0 SYNCS.PHASECHK.TRANS64 P0, [R0+URZ+0x130], R9 ;  /* 0x00013009000085a7 */ /* 0x000ee400080010ff */
[----:B---3--:R-:W-:Y:S05]  /*b080*/  @!P0 BRA `(.L_x_222) ;  /* 0xfffffffc00f08947 */ /* 0x008fea000383ffff */
[----:B------:R-:W-:Y:S05]  /*b090*/  BRA `(.L_x_223) ;  /* 0xffffffa800447947 */ /* 0x000fea000383ffff */
.L_x_108:
[----:B------:R-:W-:Y:S07]  /*b0a0*/  MOV R0, UR21 ;  /* 0x0000001500007c02 */ /* 0x000fee0008000f00 */
.L_x_224:
[----:B--2---:R2:W3:Y:S02]  /*b0b0*/  SYNCS.PHASECHK.TRANS64.TRYWAIT P0, [R0+URZ+0x138], R9 ;  /* 0x00013809000075a7 */ /* 0x0044e400080011ff */
[----:B---3--:R-:W-:Y:S05]  /*b0c0*/  @!P0 NANOSLEEP.SYNCS 0x989680 ;  /* 0x009896800000895d */ /* 0x008fea0003900000 */
[----:B------:R-:W3:Y:S02]  /*b0d0*/  @!P0 SYNCS.PHASECHK.TRANS64 P0, [R0+URZ+0x138], R9 ;  /* 0x00013809000085a7 */ /* 0x000ee400080010ff */
[----:B---3--:R-:W-:Y:S05]  /*b0e0*/  @!P0 BRA `(.L_x_224) ;  /* 0xfffffffc00f08947 */ /* 0x008fea000383ffff */
[----:B------:R-:W-:Y:S05]  /*b0f0*/  BRA `(.L_x_225) ;  /* 0xffffffa800847947 */ /* 0x000fea000383ffff */
.L_x_110:
[----:B------:R-:W-:-:S07]  /*b100*/  MOV R0, UR21 ;  /* 0x0000001500007c02 */ /* 0x000fce0008000f00 */
.L_x_226:
[----:B---3--:R3:W4:Y:S02]  /*b110*/  SYNCS.PHASECHK.TRANS64.TRYWAIT P0, [R0+URZ+0x120], R3 ;  /* 0x00012003000075a7 */ /* 0x00872400080011ff */
[----:B----4-:R-:W-:Y:S05]  /*b120*/  @!P0 NANOSLEEP.SYNCS 0x989680 ;  /* 0x009896800000895d */ /* 0x010fea0003900000 */
[----:B------:R-:W4:Y:S02]  /*b130*/  @!P0 SYNCS.PHASECHK.TRANS64 P0, [R0+URZ+0x120], R3 ;  /* 0x00012003000085a7 */ /* 0x000f2400080010ff */
[----:B----4-:R-:W-:Y:S05]  /*b140*/  @!P0 BRA `(.L_x_226) ;  /* 0xfffffffc00f08947 */ /* 0x010fea000383ffff */
[----:B------:R-:W-:Y:S05]  /*b150*/  BRA `(.L_x_227) ;  /* 0xffffffa800fc7947 */ /* 0x000fea000383ffff */
.L_x_111:
[----:B---3--:R-:W-:-:S07]  /*b160*/  MOV R0, UR21 ;  /* 0x0000001500007c02 */ /* 0x008fce0008000f00 */
.L_x_228:
[----:B---3--:R3:W4:Y:S02]  /*b170*/  SYNCS.PHASECHK.TRANS64.TRYWAIT P0, [R0+URZ+0x128], R3 ;  /* 0x00012803000075a7 */ /* 0x00872400080011ff */
[----:B----4-:R-:W-:Y:S05]  /*b180*/  @!P0 NANOSLEEP.SYNCS 0x989680 ;  /* 0x009896800000895d */ /* 0x010fea0003900000 */
[----:B------:R-:W4:Y:S02]  /*b190*/  @!P0 SYNCS.PHASECHK.TRANS64 P0, [R0+URZ+0x128], R3 ;  /* 0x00012803000085a7 */ /* 0x000f2400080010ff */
[----:B----4-:R-:W-:Y:S05]  /*b1a0*/  @!P0 BRA `(.L_x_228) ;  /* 0xfffffffc00f08947 */ /* 0x010fea000383ffff */
[----:B------:R-:W-:Y:S05]  /*b1b0*/  BRA `(.L_x_229) ;  /* 0xffffffa800ec7947 */ /* 0x000fea000383ffff */
.L_x_112:
[----:B---3--:R-:W-:-:S07]  /*b1c0*/  MOV R0, UR21 ;  /* 0x0000001500007c02 */ /* 0x008fce0008000f00 */
.L_x_230:
[----:B---3--:R3:W4:Y:S02]  /*b1d0*/  SYNCS.PHASECHK.TRANS64.TRYWAIT P0, [R0+URZ+0x130], R3 ;  /* 0x00013003000075a7 */ /* 0x00872400080011ff */
[----:B----4-:R-:W-:Y:S05]  /*b1e0*/  @!P0 NANOSLEEP.SYNCS 0x989680 ;  /* 0x009896800000895d */ /* 0x010fea0003900000 */
[----:B------:R-:W4:Y:S02]  /*b1f0*/  @!P0 SYNCS.PHASECHK.TRANS64 P0, [R0+URZ+0x130], R3 ;  /* 0x00013003000085a7 */ /* 0x000f2400080010ff */
[----:B----4-:R-:W-:Y:S05]  /*b200*/  @!P0 BRA `(.L_x_230) ;  /* 0xfffffffc00f08947 */ /* 0x010fea000383ffff */
[----:B------:R-:W-:Y:S05]  /*b210*/  BRA `(.L_x_231) ;  /* 0xffffffa800dc7947 */ /* 0x000fea000383ffff */
.L_x_114:
[----:B-1----:R1:W2:Y:S02]  /*b220*/  SYNCS.PHASECHK.TRANS64.TRYWAIT P0, [R3+URZ+0x150], R0 ;  /* 0x00015000030075a7 */ /* 0x0022a400080011ff */
[----:B--2---:R-:W-:Y:S05]  /*b230*/  @!P0 NANOSLEEP.SYNCS 0x989680 ;  /* 0x009896800000895d */ /* 0x004fea0003900000 */
[----:B------:R-:W2:Y:S02]  /*b240*/  @!P0 SYNCS.PHASECHK.TRANS64 P0, [R3+URZ+0x150], R0 ;  /* 0x00015000030085a7 */ /* 0x000ea400080010ff */
[----:B--2---:R-:W-:Y:S05]  /*b250*/  @!P0 BRA `(.L_x_114) ;  /* 0xfffffffc00f08947 */ /* 0x004fea000383ffff */
[----:B------:R-:W-:Y:S05]  /*b260*/  BRA `(.L_x_232) ;  /* 0xffffffac009c7947 */ /* 0x000fea000383ffff */
.L_x_125:
[----:B-1----:R-:W-:Y:S04]  /*b270*/  MOV R0, UR44 ;  /* 0x0000002c00007c02 */ /* 0x002fe80008000f00 */
[----:B------:R1:W2:Y:S03]  /*b280*/  SYNCS.PHASECHK.TRANS64.TRYWAIT P1, [R0+URZ+0x100], R5 ;  /* 0x00010005000075a7 */ /* 0x0002a600080211ff */
[----:B--2---:R-:W-:Y:S05]  /*b290*/  @!P1 NANOSLEEP.SYNCS 0x989680 ;  /* 0x009896800000995d */ /* 0x004fea0003900000 */
[----:B------:R-:W2:Y:S02]  /*b2a0*/  @!P1 SYNCS.PHASECHK.TRANS64 P1, [R0+URZ+0x100], R5 ;  /* 0x00010005000095a7 */ /* 0x000ea400080210ff */
[----:B--2---:R-:W-:Y:S05]  /*b2b0*/  @!P1 BRA `(.L_x_125) ;  /* 0xfffffffc00ec9947 */ /* 0x004fea000383ffff */
[----:B------:R-:W-:Y:S05]  /*b2c0*/  BRA `(.L_x_124) ;  /* 0xffffffbc00007947 */ /* 0x000fea000383ffff */
.L_x_127:
[----:B-1----:R1:W4:Y:S02]  /*b2d0*/  SYNCS.PHASECHK.TRANS64.TRYWAIT P0, [R98+URZ+0x170], R3 ;  /* 0x00017003620075a7 */ /* 0x00232400080011ff */
[----:B----4-:R-:W-:Y:S05]  /*b2e0*/  @!P0 NANOSLEEP.SYNCS 0x989680 ;  /* 0x009896800000895d */ /* 0x010fea0003900000 */
[----:B------:R-:W4:Y:S02]  /*b2f0*/  @!P0 SYNCS.PHASECHK.TRANS64 P0, [R98+URZ+0x170], R3 ;  /* 0x00017003620085a7 */ /* 0x000f2400080010ff */
[----:B----4-:R-:W-:Y:S05]  /*b300*/  @!P0 BRA `(.L_x_127) ;  /* 0xfffffffc00f08947 */ /* 0x010fea000383ffff */
[----:B------:R-:W-:Y:S05]  /*b310*/  BRA `(.L_x_126) ;  /* 0xffffffbc00287947 */ /* 0x000fea000383ffff */
.L_x_136:
[----:B---3--:R3:W4:Y:S02]  /*b320*/  SYNCS.PHASECHK.TRANS64.TRYWAIT P0, [R3+URZ+0x100], R0 ;  /* 0x00010000030075a7 */ /* 0x00872400080011ff */
[----:B----4-:R-:W-:Y:S05]  /*b330*/  @!P0 NANOSLEEP.SYNCS 0x989680 ;  /* 0x009896800000895d */ /* 0x010fea0003900000 */
[----:B------:R-:W4:Y:S02]  /*b340*/  @!P0 SYNCS.PHASECHK.TRANS64 P0, [R3+URZ+0x100], R0 ;  /* 0x00010000030085a7 */ /* 0x000f2400080010ff */
[----:B----4-:R-:W-:Y:S05]  /*b350*/  @!P0 BRA `(.L_x_136) ;  /* 0xfffffffc00f08947 */ /* 0x010fea000383ffff */
[----:B------:R-:W-:Y:S05]  /*b360*/  BRA `(.L_x_135) ;  /* 0xffffffc800047947 */ /* 0x000fea000383ffff */
.L_x_144:
[----:B-1----:R1:W4:Y:S02]  /*b370*/  SYNCS.PHASECHK.TRANS64.TRYWAIT P0, [R62+URZ+0x100], R5 ;  /* 0x000100053e0075a7 */ /* 0x00232400080011ff */
[----:B----4-:R-:W-:Y:S05]  /*b380*/  @!P0 NANOSLEEP.SYNCS 0x989680 ;  /* 0x009896800000895d */ /* 0x010fea0003900000 */
[----:B------:R-:W4:Y:S02]  /*b390*/  @!P0 SYNCS.PHASECHK.TRANS64 P0, [R62+URZ+0x100], R5 ;  /* 0x000100053e0085a7 */ /* 0x000f2400080010ff */
[----:B----4-:R-:W-:Y:S05]  /*b3a0*/  @!P0 BRA `(.L_x_144) ;  /* 0xfffffffc00f08947 */ /* 0x010fea000383ffff */
[----:B------:R-:W-:Y:S05]  /*b3b0*/  BRA `(.L_x_143) ;  /* 0xffffffd400087947 */ /* 0x000fea000383ffff */
.L_x_152:
[----:B-1----:R1:W4:Y:S02]  /*b3c0*/  SYNCS.PHASECHK.TRANS64.TRYWAIT P0, [R61+URZ+0x100], R4 ;  /* 0x000100043d0075a7 */ /* 0x00232400080011ff */
[----:B----4-:R-:W-:Y:S05]  /*b3d0*/  @!P0 NANOSLEEP.SYNCS 0x989680 ;  /* 0x009896800000895d */ /* 0x010fea0003900000 */
[----:B------:R-:W4:Y:S02]  /*b3e0*/  @!P0 SYNCS.PHASECHK.TRANS64 P0, [R61+URZ+0x100], R4 ;  /* 0x000100043d0085a7 */ /* 0x000f2400080010ff */
[----:B----4-:R-:W-:Y:S05]  /*b3f0*/  @!P0 BRA `(.L_x_152) ;  /* 0xfffffffc00f08947 */ /* 0x010fea000383ffff */
[----:B------:R-:W-:Y:S05]  /*b400*/  BRA `(.L_x_151) ;  /* 0xffffffe000087947 */ /* 0x000fea000383ffff */
        .weak           $__internal_0_$__cuda_sm10x_tcgen05_guardrail_trap_col_being_dealloced_not_returned_by_alloc
        .type           $__internal_0_$__cuda_sm10x_tcgen05_guardrail_trap_col_being_dealloced_not_returned_by_alloc,@function
        .size           $__internal_0_$__cuda_sm10x_tcgen05_guardrail_trap_col_being_dealloced_not_returned_by_alloc,($__internal_1_$__cuda_sm10x_tcgen05_guardrail_trap_phase_invalid_during_alloc - $__internal_0_$__cuda_sm10x_tcgen05_guardrail_trap_col_being_dealloced_not_returned_by_alloc)
$__internal_0_$__cuda_sm10x_tcgen05_guardrail_trap_col_being_dealloced_not_returned_by_alloc:
[----:B------:R-:W-:Y:S05]  /*b410*/  BPT.TRAP 0x1 ;  /* 0x000000040000795c */ /* 0x000fea0000300000 */
[----:B------:R-:W-:-:S04]  /*b420*/  HFMA2 R3, -RZ, RZ, 0, 0 ;  /* 0x00000000ff037431 */ /* 0x000fc800000001ff */
[----:B------:R-:W-:Y:S05]  /*b430*/  RET.REL.NODEC R2 `(_ZN7cutlass13device_kernelINS_4gemm6kernel13GemmUniversalIN4cute5tupleIJiiiiEEENS1_10collective13CollectiveMmaINS1_35MainloopSm100TmaUmmaWarpSpecializedILi16ELi2ELi4ENS5_IJNS4_1CILi2EEESB_NSA_ILi1EEEEEEEENS5_IJNSA_ILi256EEENSA_ILi128EEENSA_ILi32EEEEEENS_10bfloat16_tENS5_IJlSC_lEEESJ_SK_NS4_8TiledMMAINS4_8MMA_AtomIJNS4_26SM100_MMA_F16BF16_2x1SM_SSISJ_SJ_fLi256ELi128ELNS4_4UMMA5MajorE0ELSP_0ELNSO_7ScaleInE0ELSQ_0EEEEEENS4_6LayoutINS5_IJSC_SC_SC_EEENS5_IJNSA_ILi0EEESV_SV_EEEEENS5_IJNS4_10UnderscoreESY_SY_EEEEENS4_28SM100_TMA_2SM_LOAD_MULTICASTENS4_14ComposedLayoutINS4_7SwizzleILi2ELi4ELi3EEENS4_18smem_ptr_flag_bitsILi16EEENST_INS5_IJNSA_ILi8EEESH_EEENS5_IJSH_SC_EEEEEEEvNS4_8identityENS4_18SM100_TMA_2SM_LOADES1B_vS1C_EENS_8epilogue10collective18CollectiveEpilogueINS1F_23Sm100TmaWarpSpecializedILi4ELi2ELi32ELb1ELb0EEEJNS5_IJSG_SG_SH_EEENS5_IJNST_ISG_SC_EENST_ISH_SC_EEEEESJ_SK_SJ_SK_NS1F_6fusion15FusionCallbacksIS1J_NS1O_17LinearCombinationISJ_fSJ_fLNS_15FloatRoundStyleE2EEES1K_S1N_JEEENS4_5SM1004TMEM4LOAD26SM100_TMEM_LOAD_32dp32b32xENS4_13SM90_TMA_LOADES1B_NS4_39AutoVectorizingCopyWithAssumedAlignmentILi128EEENS4_14SM90_TMA_STOREES1B_S20_S20_EEEvvEEEEvNT_6ParamsE) ;  /* 0xffffff4802f07950 */ /* 0x000fea0003c3ffff */
        .weak           $__internal_1_$__cuda_sm10x_tcgen05_guardrail_trap_phase_invalid_during_alloc
        .type           $__internal_1_$__cuda_sm10x_tcgen05_guardrail_trap_phase_invalid_during_alloc,@function
        .size           $__internal_1_$__cuda_sm10x_tcgen05_guardrail_trap_phase_invalid_during_alloc,($__internal_2_$__cuda_sm10x_tcgen05_guardrail_trap_unallocated_columns_being_dealloced - $__internal_1_$__cuda_sm10x_tcgen05_guardrail_trap_phase_invalid_during_alloc)
$__internal_1_$__cuda_sm10x_tcgen05_guardrail_trap_phase_invalid_during_alloc:
[----:B------:R-:W-:Y:S05]  /*b440*/  BPT.TRAP 0x1 ;  /* 0x000000040000795c */ /* 0x000fea0000300000 */
[----:B------:R-:W-:-:S04]  /*b450*/  MOV R5, 0x0 ;  /* 0x0000000000057802 */ /* 0x000fc80000000f00 */
[----:B------:R-:W-:Y:S05]  /*b460*/  RET.REL.NODEC R4 `(_ZN7cutlass13device_kernelINS_4gemm6kernel13GemmUniversalIN4cute5tupleIJiiiiEEENS1_10collective13CollectiveMmaINS1_35MainloopSm100TmaUmmaWarpSpecializedILi16ELi2ELi4ENS5_IJNS4_1CILi2EEESB_NSA_ILi1EEEEEEEENS5_IJNSA_ILi256EEENSA_ILi128EEENSA_ILi32EEEEEENS_10bfloat16_tENS5_IJlSC_lEEESJ_SK_NS4_8TiledMMAINS4_8MMA_AtomIJNS4_26SM100_MMA_F16BF16_2x1SM_SSISJ_SJ_fLi256ELi128ELNS4_4UMMA5MajorE0ELSP_0ELNSO_7ScaleInE0ELSQ_0EEEEEENS4_6LayoutINS5_IJSC_SC_SC_EEENS5_IJNSA_ILi0EEESV_SV_EEEEENS5_IJNS4_10UnderscoreESY_SY_EEEEENS4_28SM100_TMA_2SM_LOAD_MULTICASTENS4_14ComposedLayoutINS4_7SwizzleILi2ELi4ELi3EEENS4_18smem_ptr_flag_bitsILi16EEENST_INS5_IJNSA_ILi8EEESH_EEENS5_IJSH_SC_EEEEEEEvNS4_8identityENS4_18SM100_TMA_2SM_LOADES1B_vS1C_EENS_8epilogue10collective18CollectiveEpilogueINS1F_23Sm100TmaWarpSpecializedILi4ELi2ELi32ELb1ELb0EEEJNS5_IJSG_SG_SH_EEENS5_IJNST_ISG_SC_EENST_ISH_SC_EEEEESJ_SK_SJ_SK_NS1F_6fusion15FusionCallbacksIS1J_NS1O_17LinearCombinationISJ_fSJ_fLNS_15FloatRoundStyleE2EEES1K_S1N_JEEENS4_5SM1004TMEM4LOAD26SM100_TMEM_LOAD_32dp32b32xENS4_13SM90_TMA_LOADES1B_NS4_39AutoVectorizingCopyWithAssumedAlignmentILi128EEENS4_14SM90_TMA_STOREES1B_S20_S20_EEEvvEEEEvNT_6ParamsE) ;  /* 0xffffff4804e47950 */ /* 0x000fea0003c3ffff */
        .weak           $__internal_2_$__cuda_sm10x_tcgen05_guardrail_trap_unallocated_columns_being_dealloced
        .type           $__internal_2_$__cuda_sm10x_tcgen05_guardrail_trap_unallocated_columns_being_dealloced,@function
        .size           $__internal_2_$__cuda_sm10x_tcgen05_guardrail_trap_unallocated_columns_being_dealloced,(.L_x_234 - $__internal_2_$__cuda_sm10x_tcgen05_guardrail_trap_unallocated_columns_being_dealloced)
$__internal_2_$__cuda_sm10x_tcgen05_guardrail_trap_unallocated_columns_being_dealloced:
[----:B------:R-:W-:Y:S05]  /*b470*/  BPT.TRAP 0x1 ;  /* 0x000000040000795c */ /* 0x000fea0000300000 */
[----:B------:R-:W-:-:S04]  /*b480*/  HFMA2 R3, -RZ, RZ, 0, 0 ;  /* 0x00000000ff037431 */ /* 0x000fc800000001ff */
[----:B------:R-:W-:Y:S05]  /*b490*/  RET.REL.NODEC R2 `(_ZN7cutlass13device_kernelINS_4gemm6kernel13GemmUniversalIN4cute5tupleIJiiiiEEENS1_10collective13CollectiveMmaINS1_35MainloopSm100TmaUmmaWarpSpecializedILi16ELi2ELi4ENS5_IJNS4_1CILi2EEESB_NSA_ILi1EEEEEEEENS5_IJNSA_ILi256EEENSA_ILi128EEENSA_ILi32EEEEEENS_10bfloat16_tENS5_IJlSC_lEEESJ_SK_NS4_8TiledMMAINS4_8MMA_AtomIJNS4_26SM100_MMA_F16BF16_2x1SM_SSISJ_SJ_fLi256ELi128ELNS4_4UMMA5MajorE0ELSP_0ELNSO_7ScaleInE0ELSQ_0EEEEEENS4_6LayoutINS5_IJSC_SC_SC_EEENS5_IJNSA_ILi0EEESV_SV_EEEEENS5_IJNS4_10UnderscoreESY_SY_EEEEENS4_28SM100_TMA_2SM_LOAD_MULTICASTENS4_14ComposedLayoutINS4_7SwizzleILi2ELi4ELi3EEENS4_18smem_ptr_flag_bitsILi16EEENST_INS5_IJNSA_ILi8EEESH_EEENS5_IJSH_SC_EEEEEEEvNS4_8identityENS4_18SM100_TMA_2SM_LOADES1B_vS1C_EENS_8epilogue10collective18CollectiveEpilogueINS1F_23Sm100TmaWarpSpecializedILi4ELi2ELi32ELb1ELb0EEEJNS5_IJSG_SG_SH_EEENS5_IJNST_ISG_SC_EENST_ISH_SC_EEEEESJ_SK_SJ_SK_NS1F_6fusion15FusionCallbacksIS1J_NS1O_17LinearCombinationISJ_fSJ_fLNS_15FloatRoundStyleE2EEES1K_S1N_JEEENS4_5SM1004TMEM4LOAD26SM100_TMEM_LOAD_32dp32b32xENS4_13SM90_TMA_LOADES1B_NS4_39AutoVectorizingCopyWithAssumedAlignmentILi128EEENS4_14SM90_TMA_STOREES1B_S20_S20_EEEvvEEEEvNT_6ParamsE) ;  /* 0xffffff4802d87950 */ /* 0x000fea0003c3ffff */
.L_x_233:
[----:B------:R-:W-:-:S00]  /*b4a0*/  BRA `(.L_x_233) ;  /* 0xfffffffc00fc7947 */ /* 0x000fc0000383ffff */
[----:B------:R-:W-:-:S00]  /*b4b0*/  NOP ;  /* 0x0000000000007918 */ /* 0x000fc00000000000 */
        /* <DEDUP_REMOVED lines=12> */
.L_x_234:


//--------------------- .nv.global.init           --------------------------
	.section	.nv.global.init,"aw",@progbits
.nv.global.init:
	.type		$str$27,@object
	.size		$str$27,($str$28 - $str$27)
$str$27:
        /*0000*/ 	.byte	0x28, 0x61, 0x64, 0x64, 0x72, 0x65, 0x73, 0x73, 0x20, 0x26, 0x20, 0x6d, 0x61, 0x73, 0x6b, 0x29
        /*0010*/ 	.byte	0x20, 0x3d, 0x3d, 0x20, 0x30, 0x00
	.type		$str$28,@object
	.size		$str$28,($str$26 - $str$28)
$str$28:
        /*0016*/ 	.byte	0x2f, 0x74, 0x6d, 0x70, 0x2f, 0x63, 0x75, 0x74, 0x6c, 0x61, 0x73, 0x73, 0x5f, 0x73, 0x77, 0x65
        /*0026*/ 	.byte	0x65, 0x70, 0x5f, 0x73, 0x72, 0x63, 0x2f, 0x69, 0x6e, 0x63, 0x6c, 0x75, 0x64, 0x65, 0x2f, 0x63
        /*0036*/ 	.byte	0x75, 0x74, 0x65, 0x2f, 0x70, 0x6f, 0x69, 0x6e, 0x74, 0x65, 0x72, 0x5f, 0x66, 0x6c, 0x61, 0x67
        /*0046*/ 	.byte	0x67, 0x65, 0x64, 0x2e, 0x68, 0x70, 0x70, 0x00
	.type		$str$26,@object
	.size		$str$26,($str$25 - $str$26)
$str$26:
        /*004e*/ 	.byte	0x2f, 0x74, 0x6d, 0x70, 0x2f, 0x63, 0x75, 0x74, 0x6c, 0x61, 0x73, 0x73, 0x5f, 0x73, 0x77, 0x65
        /*005e*/ 	.byte	0x65, 0x70, 0x5f, 0x73, 0x72, 0x63, 0x2f, 0x69, 0x6e, 0x63, 0x6c, 0x75, 0x64, 0x65, 0x2f, 0x63
        /*006e*/ 	.byte	0x75, 0x74, 0x65, 0x2f, 0x61, 0x74, 0x6f, 0x6d, 0x2f, 0x63, 0x6f, 0x70, 0x79, 0x5f, 0x74, 0x72
        /*007e*/ 	.byte	0x61, 0x69, 0x74, 0x73, 0x5f, 0x73, 0x6d, 0x31, 0x30, 0x30, 0x2e, 0x68, 0x70, 0x70, 0x00
	.type		$str$25,@object
	.size		$str$25,(__unnamed_1 - $str$25)
$str$25:
        /*008d*/ 	.byte	0x28, 0x28, 0x75, 0x69, 0x6e, 0x74, 0x33, 0x32, 0x5f, 0x74, 0x28, 0x74, 0x68, 0x72, 0x65, 0x61
        /*009d*/ 	.byte	0x64, 0x49, 0x64, 0x78, 0x2e, 0x78, 0x29, 0x20, 0x2f, 0x20, 0x33, 0x32, 0x29, 0x20, 0x25, 0x20
        /*00ad*/ 	.byte	0x34, 0x29, 0x20, 0x3d, 0x3d, 0x20, 0x28, 0x28, 0x28, 0x74, 0x6d, 0x65, 0x6d, 0x5f, 0x61, 0x64
        /*00bd*/ 	.byte	0x64, 0x72, 0x20, 0x3e, 0x3e, 0x20, 0x31, 0x36, 0x29, 0x20, 0x2f, 0x20, 0x33, 0x32, 0x29, 0x20
        /*00cd*/ 	.byte	0x25, 0x20, 0x34, 0x29, 0x00
	.type		__unnamed_1,@object
	.size		__unnamed_1,(__unnamed_2 - __unnamed_1)
__unnamed_1:
        /*00d2*/ 	.byte	0x61, 0x75, 0x74, 0x6f, 0x20, 0x63, 0x75, 0x74, 0x65, 0x3a, 0x3a, 0x61, 0x73, 0x5f, 0x70, 0x6f
        /* <DEDUP_REMOVED lines=24> */
        /*0262*/ 	.byte	0x34, 0x30, 0x39, 0x36, 0x3e, 0x3e, 0x3e, 0x3e, 0x5d, 0x00
	.type		__unnamed_2,@object
	.size		__unnamed_2,(.L_2 - __unnamed_2)
__unnamed_2:
        /* <DEDUP_REMOVED lines=42> */
        /*050c*/ 	.byte	0x3e, 0x3e, 0x5d, 0x00
.L_2:


//--------------------- .nv.shared._ZN7cutlass13device_kernelINS_4gemm6kernel13GemmUniversalIN4cute5tupleIJiiiiEEENS1_10collective13CollectiveMmaINS1_35MainloopSm100TmaUmmaWarpSpecializedILi16ELi2ELi4ENS5_IJNS4_1CILi2EEESB_NSA_ILi1EEEEEEEENS5_IJNSA_ILi256EEENSA_ILi128EEENSA_ILi32EEEEEENS_10bfloat16_tENS5_IJlSC_lEEESJ_SK_NS4_8TiledMMAINS4_8MMA_AtomIJNS4_26SM100_MMA_F16BF16_2x1SM_SSISJ_SJ_fLi256ELi128ELNS4_4UMMA5MajorE0ELSP_0ELNSO_7ScaleInE0ELSQ_0EEEEEENS4_6LayoutINS5_IJSC_SC_SC_EEENS5_IJNSA_ILi0EEESV_SV_EEEEENS5_IJNS4_10UnderscoreESY_SY_EEEEENS4_28SM100_TMA_2SM_LOAD_MULTICASTENS4_14ComposedLayoutINS4_7SwizzleILi2ELi4ELi3EEENS4_18smem_ptr_flag_bitsILi16EEENST_INS5_IJNSA_ILi8EEESH_EEENS5_IJSH_SC_EEEEEEEvNS4_8identityENS4_18SM100_TMA_2SM_LOADES1B_vS1C_EENS_8epilogue10collective18CollectiveEpilogueINS1F_23Sm100TmaWarpSpecializedILi4ELi2ELi32ELb1ELb0EEEJNS5_IJSG_SG_SH_EEENS5_IJNST_ISG_SC_EENST_ISH_SC_EEEEESJ_SK_SJ_SK_NS1F_6fusion15FusionCallbacksIS1J_NS1O_17LinearCombinationISJ_fSJ_fLNS_15FloatRoundStyleE2EEES1K_S1N_JEEENS4_5SM1004TMEM4LOAD26SM100_TMEM_LOAD_32dp32b32xENS4_13SM90_TMA_LOADES1B_NS4_39AutoVectorizingCopyWithAssumedAlignmentILi128EEENS4_14SM90_TMA_STOREES1B_S20_S20_EEEvvEEEEvNT_6ParamsE --------------------------
	.section	.nv.shared._ZN7cutlass13device_kernelINS_4gemm6kernel13GemmUniversalIN4cute5tupleIJiiiiEEENS1_10collective13CollectiveMmaINS1_35MainloopSm100TmaUmmaWarpSpecializedILi16ELi2ELi4ENS5_IJNS4_1CILi2EEESB_NSA_ILi1EEEEEEEENS5_IJNSA_ILi256EEENSA_ILi128EEENSA_ILi32EEEEEENS_10bfloat16_tENS5_IJlSC_lEEESJ_SK_NS4_8TiledMMAINS4_8MMA_AtomIJNS4_26SM100_MMA_F16BF16_2x1SM_SSISJ_SJ_fLi256ELi128ELNS4_4UMMA5MajorE0ELSP_0ELNSO_7ScaleInE0ELSQ_0EEEEEENS4_6LayoutINS5_IJSC_SC_SC_EEENS5_IJNSA_ILi0EEESV_SV_EEEEENS5_IJNS4_10UnderscoreESY_SY_EEEEENS4_28SM100_TMA_2SM_LOAD_MULTICASTENS4_14ComposedLayoutINS4_7SwizzleILi2ELi4ELi3EEENS4_18smem_ptr_flag_bitsILi16EEENST_INS5_IJNSA_ILi8EEESH_EEENS5_IJSH_SC_EEEEEEEvNS4_8identityENS4_18SM100_TMA_2SM_LOADES1B_vS1C_EENS_8epilogue10collective18CollectiveEpilogueINS1F_23Sm100TmaWarpSpecializedILi4ELi2ELi32ELb1ELb0EEEJNS5_IJSG_SG_SH_EEENS5_IJNST_ISG_SC_EENST_ISH_SC_EEEEESJ_SK_SJ_SK_NS1F_6fusion15FusionCallbacksIS1J_NS1O_17LinearCombinationISJ_fSJ_fLNS_15FloatRoundStyleE2EEES1K_S1N_JEEENS4_5SM1004TMEM4LOAD26SM100_TMEM_LOAD_32dp32b32xENS4_13SM90_TMA_LOADES1B_NS4_39AutoVectorizingCopyWithAssumedAlignmentILi128EEENS4_14SM90_TMA_STOREES1B_S20_S20_EEEvvEEEEvNT_6ParamsE,"aw",@nobits
	.sectionflags	@""
	.align	16
	.zero		1024


//--------------------- .nv.shared.reserved.0     --------------------------
	.section	.nv.shared.reserved.0,"aw",@nobits
	.weak		__nv_reservedSMEM_offset_0_alias
	.size		__nv_reservedSMEM_offset_0_alias, 0, 64
	.other		__nv_reservedSMEM_offset_0_alias,@"STO_CUDA_RESERVED_SHARED STV_DEFAULT"
__nv_reservedSMEM_offset_0_alias:
	.zero		0
.nv.shared.reserved.0:
	.zero		64
	.weak		__nv_reservedSMEM_tcgen05_partition
	.type		__nv_reservedSMEM_tcgen05_partition,@object
	.size		__nv_reservedSMEM_tcgen05_partition,(.L_0 - __nv_reservedSMEM_tcgen05_partition)
__nv_reservedSMEM_tcgen05_partition:
	.zero		32
.L_0:


//--------------------- .nv.global                --------------------------
	.section	.nv.global,"aw",@nobits
.nv.global:
	.type		_ZN39_INTERNAL_6035886a_4_k_cu_813cf2c5_75964cute1_E,@object
	.size		_ZN39_INTERNAL_6035886a_4_k_cu_813cf2c5_75964cute1_E,(_ZN39_INTERNAL_6035886a_4_k_cu_813cf2c5_75964cuda3std3__45__cpo6cbeginE - _ZN39_INTERNAL_6035886a_4_k_cu_813cf2c5_75964cute1_E)
_ZN39_INTERNAL_6035886a_4_k_cu_813cf2c5_75964cute1_E:
	.zero		1
	.type		_ZN39_INTERNAL_6035886a_4_k_cu_813cf2c5_75964cuda3std3__45__cpo6cbeginE,@object
	.size		_ZN39_INTERNAL_6035886a_4_k_cu_813cf2c5_75964cuda3std3__45__cpo6cbeginE,(_ZN39_INTERNAL_6035886a_4_k_cu_813cf2c5_75964cuda3std3__48in_placeE - _ZN39_INTERNAL_6035886a_4_k_cu_813cf2c5_75964cuda3std3__45__cpo6cbeginE)
_ZN39_INTERNAL_6035886a_4_k_cu_813cf2c5_75964cuda3std3__45__cpo6cbeginE:
	.zero		1
	.type		_ZN39_INTERNAL_6035886a_4_k_cu_813cf2c5_75964cuda3std3__48in_placeE,@object
	.size		_ZN39_INTERNAL_6035886a_4_k_cu_813cf2c5_75964cuda3std3__48in_placeE,(_ZN39_INTERNAL_6035886a_4_k_cu_813cf2c5_75964cuda3std6ranges3__45__cpo9iter_moveE - _ZN39_INTERNAL_6035886a_4_k_cu_813cf2c5_75964cuda3std3__48in_placeE)
_ZN39_INTERNAL_6035886a_4_k_cu_813cf2c5_75964cuda3std3__48in_placeE:
	.zero		1
	.type		_ZN39_INTERNAL_6035886a_4_k_cu_813cf2c5_75964cuda3std6ranges3__45__cpo9iter_moveE,@object
	.size		_ZN39_INTERNAL_6035886a_4_k_cu_813cf2c5_75964cuda3std6ranges3__45__cpo9iter_moveE,(_ZN39_INTERNAL_6035886a_4_k_cu_813cf2c5_75964cuda3std3__45__cpo5beginE - _ZN39_INTERNAL_6035886a_4_k_cu_813cf2c5_75964cuda3std6ranges3__45__cpo9iter_moveE)
_ZN39_INTERNAL_6035886a_4_k_cu_813cf2c5_75964cuda3std6ranges3__45__cpo9iter_moveE:
	.zero		1
	.type		_ZN39_INTERNAL_6035886a_4_k_cu_813cf2c5_75964cuda3std3__45__cpo5beginE,@object
	.size		_ZN39_INTERNAL_6035886a_4_k_cu_813cf2c5_75964cuda3std3__45__cpo5beginE,(_ZN39_INTERNAL_6035886a_4_k_cu_813cf2c5_75964cuda3std3__441_GLOBAL__N__6035886a_4_k_cu_813cf2c5_75966ignoreE - _ZN39_INTERNAL_6035886a_4_k_cu_813cf2c5_75964cuda3std3__45__cpo5beginE)
_ZN39_INTERNAL_6035886a_4_k_cu_813cf2c5_75964cuda3std3__45__cpo5beginE:
	.zero		1
	.type		_ZN39_INTERNAL_6035886a_4_k_cu_813cf2c5_75964cuda3std3__441_GLOBAL__N__6035886a_4_k_cu_813cf2c5_75966ignoreE,@object
	.size		_ZN39_INTERNAL_6035886a_4_k_cu_813cf2c5_75964cuda3std3__441_GLOBAL__N__6035886a_4_k_cu_813cf2c5_75966ignoreE,(_ZN39_INTERNAL_6035886a_4_k_cu_813cf2c5_75964cute7productE - _ZN39_INTERNAL_6035886a_4_k_cu_813cf2c5_75964cuda3std3__441_GLOBAL__N__6035886a_4_k_cu_813cf2c5_75966ignoreE)
_ZN39_INTERNAL_6035886a_4_k_cu_813cf2c5_75964cuda3std3__441_GLOBAL__N__6035886a_4_k_cu_813cf2c5_75966ignoreE:
	.zero		1
	.type		_ZN39_INTERNAL_6035886a_4_k_cu_813cf2c5_75964cute7productE,@object
	.size		_ZN39_INTERNAL_6035886a_4_k_cu_813cf2c5_75964cute7productE,(_ZN39_INTERNAL_6035886a_4_k_cu_813cf2c5_75964cuda3std3__45__cpo3endE - _ZN39_INTERNAL_6035886a_4_k_cu_813cf2c5_75964cute7productE)
_ZN39_INTERNAL_6035886a_4_k_cu_813cf2c5_75964cute7productE:
	.zero		1
	.type		_ZN39_INTERNAL_6035886a_4_k_cu_813cf2c5_75964cuda3std3__45__cpo3endE,@object
	.size		_ZN39_INTERNAL_6035886a_4_k_cu_813cf2c5_75964cuda3std3__45__cpo3endE,(_ZN39_INTERNAL_6035886a_4_k_cu_813cf2c5_75964cuda3std3__419piecewise_constructE - _ZN39_INTERNAL_6035886a_4_k_cu_813cf2c5_75964cuda3std3__45__cpo3endE)
_ZN39_INTERNAL_6035886a_4_k_cu_813cf2c5_75964cuda3std3__45__cpo3endE:
	.zero		1
	.type		_ZN39_INTERNAL_6035886a_4_k_cu_813cf2c5_75964cuda3std3__419piecewise_constructE,@object
	.size		_ZN39_INTERNAL_6035886a_4_k_cu_813cf2c5_75964cuda3std3__419piecewise_constructE,(_ZN39_INTERNAL_6035886a_4_k_cu_813cf2c5_75964cuda3std3__45__cpo4cendE - _ZN39_INTERNAL_6035886a_4_k_cu_813cf2c5_75964cuda3std3__419piecewise_constructE)
_ZN39_INTERNAL_6035886a_4_k_cu_813cf2c5_75964cuda3std3__419piecewise_constructE:
	.zero		1
	.type		_ZN39_INTERNAL_6035886a_4_k_cu_813cf2c5_75964cuda3std3__45__cpo4cendE,@object
	.size		_ZN39_INTERNAL_6035886a_4_k_cu_813cf2c5_75964cuda3std3__45__cpo4cendE,(_ZN39_INTERNAL_6035886a_4_k_cu_813cf2c5_75964cuda3std6ranges3__45__cpo4swapE - _ZN39_INTERNAL_6035886a_4_k_cu_813cf2c5_75964cuda3std3__45__cpo4cendE)
_ZN39_INTERNAL_6035886a_4_k_cu_813cf2c5_75964cuda3std3__45__cpo4cendE:
	.zero		1
	.type		_ZN39_INTERNAL_6035886a_4_k_cu_813cf2c5_75964cuda3std6ranges3__45__cpo4swapE,@object
	.size		_ZN39_INTERNAL_6035886a_4_k_cu_813cf2c5_75964cuda3std6ranges3__45__cpo4swapE,(.L_10 - _ZN39_INTERNAL_6035886a_4_k_cu_813cf2c5_75964cuda3std6ranges3__45__cpo4swapE)
_ZN39_INTERNAL_6035886a_4_k_cu_813cf2c5_75964cuda3std6ranges3__45__cpo4swapE:
	.zero		1
.L_10:


//--------------------- .nv.constant0._ZN7cutlass13device_kernelINS_4gemm6kernel13GemmUniversalIN4cute5tupleIJiiiiEEENS1_10collective13CollectiveMmaINS1_35MainloopSm100TmaUmmaWarpSpecializedILi16ELi2ELi4ENS5_IJNS4_1CILi2EEESB_NSA_ILi1EEEEEEEENS5_IJNSA_ILi256EEENSA_ILi128EEENSA_ILi32EEEEEENS_10bfloat16_tENS5_IJlSC_lEEESJ_SK_NS4_8TiledMMAINS4_8MMA_AtomIJNS4_26SM100_MMA_F16BF16_2x1SM_SSISJ_SJ_fLi256ELi128ELNS4_4UMMA5MajorE0ELSP_0ELNSO_7ScaleInE0ELSQ_0EEEEEENS4_6LayoutINS5_IJSC_SC_SC_EEENS5_IJNSA_ILi0EEESV_SV_EEEEENS5_IJNS4_10UnderscoreESY_SY_EEEEENS4_28SM100_TMA_2SM_LOAD_MULTICASTENS4_14ComposedLayoutINS4_7SwizzleILi2ELi4ELi3EEENS4_18smem_ptr_flag_bitsILi16EEENST_INS5_IJNSA_ILi8EEESH_EEENS5_IJSH_SC_EEEEEEEvNS4_8identityENS4_18SM100_TMA_2SM_LOADES1B_vS1C_EENS_8epilogue10collective18CollectiveEpilogueINS1F_23Sm100TmaWarpSpecializedILi4ELi2ELi32ELb1ELb0EEEJNS5_IJSG_SG_SH_EEENS5_IJNST_ISG_SC_EENST_ISH_SC_EEEEESJ_SK_SJ_SK_NS1F_6fusion15FusionCallbacksIS1J_NS1O_17LinearCombinationISJ_fSJ_fLNS_15FloatRoundStyleE2EEES1K_S1N_JEEENS4_5SM1004TMEM4LOAD26SM100_TMEM_LOAD_32dp32b32xENS4_13SM90_TMA_LOADES1B_NS4_39AutoVectorizingCopyWithAssumedAlignmentILi128EEENS4_14SM90_TMA_STOREES1B_S20_S20_EEEvvEEEEvNT_6ParamsE --------------------------
	.section	.nv.constant0._ZN7cutlass13device_kernelINS_4gemm6kernel13GemmUniversalIN4cute5tupleIJiiiiEEENS1_10collective13CollectiveMmaINS1_35MainloopSm100TmaUmmaWarpSpecializedILi16ELi2ELi4ENS5_IJNS4_1CILi2EEESB_NSA_ILi1EEEEEEEENS5_IJNSA_ILi256EEENSA_ILi128EEENSA_ILi32EEEEEENS_10bfloat16_tENS5_IJlSC_lEEESJ_SK_NS4_8TiledMMAINS4_8MMA_AtomIJNS4_26SM100_MMA_F16BF16_2x1SM_SSISJ_SJ_fLi256ELi128ELNS4_4UMMA5MajorE0ELSP_0ELNSO_7ScaleInE0ELSQ_0EEEEEENS4_6LayoutINS5_IJSC_SC_SC_EEENS5_IJNSA_ILi0EEESV_SV_EEEEENS5_IJNS4_10UnderscoreESY_SY_EEEEENS4_28SM100_TMA_2SM_LOAD_MULTICASTENS4_14ComposedLayoutINS4_7SwizzleILi2ELi4ELi3EEENS4_18smem_ptr_flag_bitsILi16EEENST_INS5_IJNSA_ILi8EEESH_EEENS5_IJSH_SC_EEEEEEEvNS4_8identityENS4_18SM100_TMA_2SM_LOADES1B_vS1C_EENS_8epilogue10collective18CollectiveEpilogueINS1F_23Sm100TmaWarpSpecializedILi4ELi2ELi32ELb1ELb0EEEJNS5_IJSG_SG_SH_EEENS5_IJNST_ISG_SC_EENST_ISH_SC_EEEEESJ_SK_SJ_SK_NS1F_6fusion15FusionCallbacksIS1J_NS1O_17LinearCombinationISJ_fSJ_fLNS_15FloatRoundStyleE2EEES1K_S1N_JEEENS4_5SM1004TMEM4LOAD26SM100_TMEM_LOAD_32dp32b32xENS4_13SM90_TMA_LOADES1B_NS4_39AutoVectorizingCopyWithAssumedAlignmentILi128EEENS4_14SM90_TMA_STOREES1B_S20_S20_EEEvvEEEEvNT_6ParamsE,"a",@progbits
	.sectionflags	@""
	.align	4
.nv.constant0._ZN7cutlass13device_kernelINS_4gemm6kernel13GemmUniversalIN4cute5tupleIJiiiiEEENS1_10collective13CollectiveMmaINS1_35MainloopSm100TmaUmmaWarpSpecializedILi16ELi2ELi4ENS5_IJNS4_1CILi2EEESB_NSA_ILi1EEEEEEEENS5_IJNSA_ILi256EEENSA_ILi128EEENSA_ILi32EEEEEENS_10bfloat16_tENS5_IJlSC_lEEESJ_SK_NS4_8TiledMMAINS4_8MMA_AtomIJNS4_26SM100_MMA_F16BF16_2x1SM_SSISJ_SJ_fLi256ELi128ELNS4_4UMMA5MajorE0ELSP_0ELNSO_7ScaleInE0ELSQ_0EEEEEENS4_6LayoutINS5_IJSC_SC_SC_EEENS5_IJNSA_ILi0EEESV_SV_EEEEENS5_IJNS4_10UnderscoreESY_SY_EEEEENS4_28SM100_TMA_2SM_LOAD_MULTICASTENS4_14ComposedLayoutINS4_7SwizzleILi2ELi4ELi3EEENS4_18smem_ptr_flag_bitsILi16EEENST_INS5_IJNSA_ILi8EEESH_EEENS5_IJSH_SC_EEEEEEEvNS4_8identityENS4_18SM100_TMA_2SM_LOADES1B_vS1C_EENS_8epilogue10collective18CollectiveEpilogueINS1F_23Sm100TmaWarpSpecializedILi4ELi2ELi32ELb1ELb0EEEJNS5_IJSG_SG_SH_EEENS5_IJNST_ISG_SC_EENST_ISH_SC_EEEEESJ_SK_SJ_SK_NS1F_6fusion15FusionCallbacksIS1J_NS1O_17LinearCombinationISJ_fSJ_fLNS_15FloatRoundStyleE2EEES1K_S1N_JEEENS4_5SM1004TMEM4LOAD26SM100_TMEM_LOAD_32dp32b32xENS4_13SM90_TMA_LOADES1B_NS4_39AutoVectorizingCopyWithAssumedAlignmentILi128EEENS4_14SM90_TMA_STOREES1B_S20_S20_EEEvvEEEEvNT_6ParamsE:
	.zero		2944


//--------------------- SYMBOLS --------------------------

	.type		.nv.reservedSmem.offset0,@object
	.size		.nv.reservedSmem.offset0,0x4
	.type		.nv.reservedSmem.cap,@object
	.size		.nv.reservedSmem.cap,0x4
	.type		__assertfail,@function
